	.target	sm_90a

	.elftype	@"ET_EXEC"


//--------------------- .note.nv.tkinfo           --------------------------
	.section	.note.nv.tkinfo,"",@"SHT_NOTE"
	.sectionflags	@"SHF_NOTE_NV_TKINFO"
	.tkinfo
        /*0018*/ 	.word	0x00000002
        /*0030*/ 	.string	""
        /*0030*/ 	.string	"ptxas"
        /*0030*/ 	.string	"Cuda compilation tools, release 13.0, V13.0.88"
        /*0030*/ 	.string	"Build cuda_13.0.r13.0/compiler.36424714_0"
        /*0030*/ 	.string	"-arch sm_90a -m 64 "



//--------------------- .note.nv.cuinfo           --------------------------
	.section	.note.nv.cuinfo,"",@"SHT_NOTE"
	.sectionflags	@"SHF_NOTE_NV_CUINFO"
        /*0018*/ 	.short	0x0002
        /*001a*/ 	.short	0x005a
        /*001c*/ 	.short	0x0082
	.zero		2


//--------------------- .nv.info                  --------------------------
	.section	.nv.info,"",@"SHT_CUDA_INFO"
	.align	4


	//----- nvinfo : EIATTR_REGCOUNT
	.align		4
        /*0000*/ 	.byte	0x04, 0x2f
        /*0002*/ 	.short	(.L_15 - .L_14)
	.align		4
.L_14:
        /*0004*/ 	.word	index@(_ZN7cutlass13device_kernelINS_4gemm6kernel13GemmUniversalIN4cute5tupleIJiiiiEEENS1_10collective13CollectiveMmaINS1_34MainloopSm90TmaGmmaWarpSpecializedILi4ENS5_IJNS4_1CILi2EEESB_NSA_ILi1EEEEEENS1_32KernelTmaWarpSpecializedPingpongEEENS5_IJNSA_ILi64EEENSA_ILi256EEESG_EEEaNS5_IJlSC_lEEEaSJ_NS4_8TiledMMAINS4_8MMA_AtomIJNS4_4SM904GMMA27MMA_64x256x32_S32S8S8_SS_TNEEEENS4_6LayoutINS5_IJSC_SC_SC_EEENS5_IJNSA_ILi0EEESS_SS_EEEEENS5_IJNS4_10UnderscoreESV_SV_EEEEENS4_23SM90_TMA_LOAD_MULTICASTENS4_14ComposedLayoutINS4_7SwizzleILi2ELi4ELi3EEENS4_18smem_ptr_flag_bitsILi8EEENSQ_INS5_IJNSA_ILi8EEESG_EEENS5_IJSG_SC_EEEEEEEvNS4_8identityESY_S18_vS19_EENS_8epilogue10collective6detail29Sm90TmaWarpSpecializedAdapterINS1C_15DefaultEpilogueIaSJ_SJ_NS1B_6thread17LinearCombinationIaLi1EiiLNS1G_9ScaleType4KindE0ELNS_15FloatRoundStyleE2EaEENS1_15EpilogueDefaultEEEEEvvEEEEvNT_6ParamsE)
        /*0008*/ 	.word	0x000000a8


	//----- nvinfo : EIATTR_FRAME_SIZE
	.align		4
.L_15:
        /*000c*/ 	.byte	0x04, 0x11
        /*000e*/ 	.short	(.L_17 - .L_16)
	.align		4
.L_16:
        /*0010*/ 	.word	index@(_ZN7cutlass13device_kernelINS_4gemm6kernel13GemmUniversalIN4cute5tupleIJiiiiEEENS1_10collective13CollectiveMmaINS1_34MainloopSm90TmaGmmaWarpSpecializedILi4ENS5_IJNS4_1CILi2EEESB_NSA_ILi1EEEEEENS1_32KernelTmaWarpSpecializedPingpongEEENS5_IJNSA_ILi64EEENSA_ILi256EEESG_EEEaNS5_IJlSC_lEEEaSJ_NS4_8TiledMMAINS4_8MMA_AtomIJNS4_4SM904GMMA27MMA_64x256x32_S32S8S8_SS_TNEEEENS4_6LayoutINS5_IJSC_SC_SC_EEENS5_IJNSA_ILi0EEESS_SS_EEEEENS5_IJNS4_10UnderscoreESV_SV_EEEEENS4_23SM90_TMA_LOAD_MULTICASTENS4_14ComposedLayoutINS4_7SwizzleILi2ELi4ELi3EEENS4_18smem_ptr_flag_bitsILi8EEENSQ_INS5_IJNSA_ILi8EEESG_EEENS5_IJSG_SC_EEEEEEEvNS4_8identityESY_S18_vS19_EENS_8epilogue10collective6detail29Sm90TmaWarpSpecializedAdapterINS1C_15DefaultEpilogueIaSJ_SJ_NS1B_6thread17LinearCombinationIaLi1EiiLNS1G_9ScaleType4KindE0ELNS_15FloatRoundStyleE2EaEENS1_15EpilogueDefaultEEEEEvvEEEEvNT_6ParamsE)
        /*0014*/ 	.word	0x00000000


	//----- nvinfo : EIATTR_MIN_STACK_SIZE
	.align		4
.L_17:
        /*0018*/ 	.byte	0x04, 0x12
        /*001a*/ 	.short	(.L_19 - .L_18)
	.align		4
.L_18:
        /*001c*/ 	.word	index@(_ZN7cutlass13device_kernelINS_4gemm6kernel13GemmUniversalIN4cute5tupleIJiiiiEEENS1_10collective13CollectiveMmaINS1_34MainloopSm90TmaGmmaWarpSpecializedILi4ENS5_IJNS4_1CILi2EEESB_NSA_ILi1EEEEEENS1_32KernelTmaWarpSpecializedPingpongEEENS5_IJNSA_ILi64EEENSA_ILi256EEESG_EEEaNS5_IJlSC_lEEEaSJ_NS4_8TiledMMAINS4_8MMA_AtomIJNS4_4SM904GMMA27MMA_64x256x32_S32S8S8_SS_TNEEEENS4_6LayoutINS5_IJSC_SC_SC_EEENS5_IJNSA_ILi0EEESS_SS_EEEEENS5_IJNS4_10UnderscoreESV_SV_EEEEENS4_23SM90_TMA_LOAD_MULTICASTENS4_14ComposedLayoutINS4_7SwizzleILi2ELi4ELi3EEENS4_18smem_ptr_flag_bitsILi8EEENSQ_INS5_IJNSA_ILi8EEESG_EEENS5_IJSG_SC_EEEEEEEvNS4_8identityESY_S18_vS19_EENS_8epilogue10collective6detail29Sm90TmaWarpSpecializedAdapterINS1C_15DefaultEpilogueIaSJ_SJ_NS1B_6thread17LinearCombinationIaLi1EiiLNS1G_9ScaleType4KindE0ELNS_15FloatRoundStyleE2EaEENS1_15EpilogueDefaultEEEEEvvEEEEvNT_6ParamsE)
        /*0020*/ 	.word	0x00000000
.L_19:


//--------------------- .nv.compat                --------------------------
	.section	.nv.compat,"",@"SHT_CUDA_COMPAT_INFO"
	.align	4
        /*0000*/ 	.byte	0x02, 0x09, 0x01, 0x00, 0x02, 0x02, 0x04, 0x00, 0x02, 0x05, 0x05, 0x00, 0x03, 0x07, 0x01, 0x01
        /*0010*/ 	.byte	0x02, 0x03, 0x01, 0x00, 0x02, 0x06, 0x01, 0x00, 0x04, 0x0b, 0x08, 0x00, 0x00, 0x00, 0x00, 0x00
        /*0020*/ 	.byte	0x00, 0x00, 0x00, 0x00


//--------------------- .nv.info._ZN7cutlass13device_kernelINS_4gemm6kernel13GemmUniversalIN4cute5tupleIJiiiiEEENS1_10collective13CollectiveMmaINS1_34MainloopSm90TmaGmmaWarpSpecializedILi4ENS5_IJNS4_1CILi2EEESB_NSA_ILi1EEEEEENS1_32KernelTmaWarpSpecializedPingpongEEENS5_IJNSA_ILi64EEENSA_ILi256EEESG_EEEaNS5_IJlSC_lEEEaSJ_NS4_8TiledMMAINS4_8MMA_AtomIJNS4_4SM904GMMA27MMA_64x256x32_S32S8S8_SS_TNEEEENS4_6LayoutINS5_IJSC_SC_SC_EEENS5_IJNSA_ILi0EEESS_SS_EEEEENS5_IJNS4_10UnderscoreESV_SV_EEEEENS4_23SM90_TMA_LOAD_MULTICASTENS4_14ComposedLayoutINS4_7SwizzleILi2ELi4ELi3EEENS4_18smem_ptr_flag_bitsILi8EEENSQ_INS5_IJNSA_ILi8EEESG_EEENS5_IJSG_SC_EEEEEEEvNS4_8identityESY_S18_vS19_EENS_8epilogue10collective6detail29Sm90TmaWarpSpecializedAdapterINS1C_15DefaultEpilogueIaSJ_SJ_NS1B_6thread17LinearCombinationIaLi1EiiLNS1G_9ScaleType4KindE0ELNS_15FloatRoundStyleE2EaEENS1_15EpilogueDefaultEEEEEvvEEEEvNT_6ParamsE --------------------------
	.section	.nv.info._ZN7cutlass13device_kernelINS_4gemm6kernel13GemmUniversalIN4cute5tupleIJiiiiEEENS1_10collective13CollectiveMmaINS1_34MainloopSm90TmaGmmaWarpSpecializedILi4ENS5_IJNS4_1CILi2EEESB_NSA_ILi1EEEEEENS1_32KernelTmaWarpSpecializedPingpongEEENS5_IJNSA_ILi64EEENSA_ILi256EEESG_EEEaNS5_IJlSC_lEEEaSJ_NS4_8TiledMMAINS4_8MMA_AtomIJNS4_4SM904GMMA27MMA_64x256x32_S32S8S8_SS_TNEEEENS4_6LayoutINS5_IJSC_SC_SC_EEENS5_IJNSA_ILi0EEESS_SS_EEEEENS5_IJNS4_10UnderscoreESV_SV_EEEEENS4_23SM90_TMA_LOAD_MULTICASTENS4_14ComposedLayoutINS4_7SwizzleILi2ELi4ELi3EEENS4_18smem_ptr_flag_bitsILi8EEENSQ_INS5_IJNSA_ILi8EEESG_EEENS5_IJSG_SC_EEEEEEEvNS4_8identityESY_S18_vS19_EENS_8epilogue10collective6detail29Sm90TmaWarpSpecializedAdapterINS1C_15DefaultEpilogueIaSJ_SJ_NS1B_6thread17LinearCombinationIaLi1EiiLNS1G_9ScaleType4KindE0ELNS_15FloatRoundStyleE2EaEENS1_15EpilogueDefaultEEEEEvvEEEEvNT_6ParamsE,"",@"SHT_CUDA_INFO"
	.sectionflags	@""
	.align	4


	//----- nvinfo : EIATTR_CUDA_API_VERSION
	.align		4
        /*0000*/ 	.byte	0x04, 0x37
        /*0002*/ 	.short	(.L_21 - .L_20)
.L_20:
        /*0004*/ 	.word	0x00000082


	//----- nvinfo : EIATTR_KPARAM_INFO
	.align		4
.L_21:
        /*0008*/ 	.byte	0x04, 0x17
        /*000a*/ 	.short	(.L_23 - .L_22)
.L_22:
        /*000c*/ 	.word	0x00000000
        /*0010*/ 	.short	0x0000
        /*0012*/ 	.short	0x0070
        /*0014*/ 	.byte	0x00, 0xf0, 0x01, 0x10


	//----- nvinfo : EIATTR_SPARSE_MMA_MASK
	.align		4
.L_23:
        /*0018*/ 	.byte	0x03, 0x50
        /*001a*/ 	.short	0x0000


	//----- nvinfo : EIATTR_MAXREG_COUNT
	.align		4
        /*001c*/ 	.byte	0x03, 0x1b
        /*001e*/ 	.short	0x00a8


	//----- nvinfo : EIATTR_NUM_BARRIERS
	.align		4
        /*0020*/ 	.byte	0x02, 0x4c
        /*0022*/ 	.byte	0x01
	.zero		1


	//----- nvinfo : EIATTR_EXTERNS
	.align		4
        /*0024*/ 	.byte	0x04, 0x0f
        /*0026*/ 	.short	(.L_25 - .L_24)


	//   ....[0]....
	.align		4
.L_24:
        /*0028*/ 	.word	index@(__assertfail)


	//----- nvinfo : EIATTR_MERCURY_ISA_VERSION
	.align		4
.L_25:
        /*002c*/ 	.byte	0x03, 0x5f
        /*002e*/ 	.short	0x0101


	//----- nvinfo : EIATTR_INT_WARP_WIDE_INSTR_OFFSETS
	.align		4
        /*0030*/ 	.byte	0x04, 0x31
        /*0032*/ 	.short	(.L_27 - .L_26)


	//   ....[0]....
.L_26:
        /*0034*/ 	.word	0x000005a0


	//   ....[1]....
        /*0038*/ 	.word	0x00000600


	//   ....[2]....
        /*003c*/ 	.word	0x00000690


	//   ....[3]....
        /*0040*/ 	.word	0x000006a0


	//   ....[4]....
        /*0044*/ 	.word	0x000006b0


	//   ....[5]....
        /*0048*/ 	.word	0x000006d0


	//   ....[6]....
        /*004c*/ 	.word	0x000007f0


	//   ....[7]....
        /*0050*/ 	.word	0x00000800


	//   ....[8]....
        /*0054*/ 	.word	0x00001f50


	//----- nvinfo : EIATTR_COOP_GROUP_MASK_REGIDS
	.align		4
.L_27:
        /*0058*/ 	.byte	0x04, 0x29
        /*005a*/ 	.short	(.L_29 - .L_28)


	//   ....[0]....
.L_28:
        /*005c*/ 	.word	0xffffffff


	//   ....[1]....
        /*0060*/ 	.word	0xffffffff


	//   ....[2]....
        /*0064*/ 	.word	0xffffffff


	//   ....[3]....
        /*0068*/ 	.word	0xffffffff


	//   ....[4]....
        /*006c*/ 	.word	0xffffffff


	//   ....[5]....
        /*0070*/ 	.word	0xffffffff


	//   ....[6]....
        /*0074*/ 	.word	0xffffffff


	//----- nvinfo : EIATTR_COOP_GROUP_INSTR_OFFSETS
	.align		4
.L_29:
        /*0078*/ 	.byte	0x04, 0x28
        /*007a*/ 	.short	(.L_31 - .L_30)


	//   ....[0]....
.L_30:
        /*007c*/ 	.word	0x00000060


	//   ....[1]....
        /*0080*/ 	.word	0x00000080


	//   ....[2]....
        /*0084*/ 	.word	0x00000180


	//   ....[3]....
        /*0088*/ 	.word	0x000003b0


	//   ....[4]....
        /*008c*/ 	.word	0x000003f0


	//   ....[5]....
        /*0090*/ 	.word	0x00000720


	//   ....[6]....
        /*0094*/ 	.word	0x00000980


	//----- nvinfo : EIATTR_REG_RECONFIG
	.align		4
.L_31:
        /*0098*/ 	.byte	0x01, 0x54
	.zero		2


	//----- nvinfo : EIATTR_SYSCALL_OFFSETS
	.align		4
        /*009c*/ 	.byte	0x04, 0x46
        /*009e*/ 	.short	(.L_33 - .L_32)


	//   ....[0]....
.L_32:
        /*00a0*/ 	.word	0x000018d0


	//----- nvinfo : EIATTR_MBARRIER_INSTR_OFFSETS
	.align		4
.L_33:
        /*00a4*/ 	.byte	0x04, 0x39
        /*00a6*/ 	.short	(.L_35 - .L_34)


	//   ....[0]....
.L_34:
        /*00a8*/ 	.word	0x00000300
        /*00ac*/ 	.word	0x000000ff
        /*00b0*/ 	.word	0x00000000
        /*00b4*/ 	.short	0x0100
        /*00b6*/ 	.byte	0x07
	.zero		1


	//   ....[1]....
        /*00b8*/ 	.word	0x00000310
        /*00bc*/ 	.word	0x000000ff
        /*00c0*/ 	.word	0x00000020
        /*00c4*/ 	.short	0x0100
        /*00c6*/ 	.byte	0x07
	.zero		1


	//   ....[2]....
        /*00c8*/ 	.word	0x00000320
        /*00cc*/ 	.word	0x000000ff
        /*00d0*/ 	.word	0x00000008
        /*00d4*/ 	.short	0x0100
        /*00d6*/ 	.byte	0x07
	.zero		1


	//   ....[3]....
        /*00d8*/ 	.word	0x00000330
        /*00dc*/ 	.word	0x000000ff
        /*00e0*/ 	.word	0x00000028
        /*00e4*/ 	.short	0x0100
        /*00e6*/ 	.byte	0x07
	.zero		1


	//   ....[4]....
        /*00e8*/ 	.word	0x00000340
        /*00ec*/ 	.word	0x000000ff
        /*00f0*/ 	.word	0x00000010
        /*00f4*/ 	.short	0x0100
        /*00f6*/ 	.byte	0x07
	.zero		1


	//   ....[5]....
        /*00f8*/ 	.word	0x00000350
        /*00fc*/ 	.word	0x000000ff
        /*0100*/ 	.word	0x00000030
        /*0104*/ 	.short	0x0100
        /*0106*/ 	.byte	0x07
	.zero		1


	//   ....[6]....
        /*0108*/ 	.word	0x00000360
        /*010c*/ 	.word	0x000000ff
        /*0110*/ 	.word	0x00000018
        /*0114*/ 	.short	0x0100
        /*0116*/ 	.byte	0x07
	.zero		1


	//   ....[7]....
        /*0118*/ 	.word	0x00000370
        /*011c*/ 	.word	0x000000ff
        /*0120*/ 	.word	0x00000038
        /*0124*/ 	.short	0x0100
        /*0126*/ 	.byte	0x07
	.zero		1


	//   ....[8]....
        /*0128*/ 	.word	0x00000840
        /*012c*/ 	.word	0x000000ff
        /*0130*/ 	.word	0x00000070
        /*0134*/ 	.short	0x0100
        /*0136*/ 	.byte	0x0c
	.zero		1


	//   ....[9]....
        /*0138*/ 	.word	0x000008a0
        /*013c*/ 	.word	0x000000ff
        /*0140*/ 	.word	0x00000078
        /*0144*/ 	.short	0x0100
        /*0146*/ 	.byte	0x0c
	.zero		1


	//   ....[10]....
        /*0148*/ 	.word	0x000008d0
        /*014c*/ 	.word	0x000000ff
        /*0150*/ 	.word	0x00000050
        /*0154*/ 	.short	0x0100
        /*0156*/ 	.byte	0x0d
	.zero		1


	//   ....[11]....
        /*0158*/ 	.word	0x00000910
        /*015c*/ 	.word	0x000000ff
        /*0160*/ 	.word	0x00000058
        /*0164*/ 	.short	0x0100
        /*0166*/ 	.byte	0x0d
	.zero		1


	//   ....[12]....
        /*0168*/ 	.word	0x00000920
        /*016c*/ 	.word	0x000000ff
        /*0170*/ 	.word	0x00000060
        /*0174*/ 	.short	0x0100
        /*0176*/ 	.byte	0x0d
	.zero		1


	//   ....[13]....
        /*0178*/ 	.word	0x00000930
        /*017c*/ 	.word	0x000000ff
        /*0180*/ 	.word	0x00000068
        /*0184*/ 	.short	0x0100
        /*0186*/ 	.byte	0x0d
	.zero		1


	//   ....[14]....
        /*0188*/ 	.word	0x000017b0
        /*018c*/ 	.word	0x0000009d
        /*0190*/ 	.word	0x00000000
        /*0194*/ 	.short	0x010a
        /*0196*/ 	.byte	0x2d
	.zero		1


	//   ....[15]....
        /*0198*/ 	.word	0x00001970
        /*019c*/ 	.word	0x00000003
        /*01a0*/ 	.word	0x00000000
        /*01a4*/ 	.short	0x010a
        /*01a6*/ 	.byte	0x3f
	.zero		1


	//   ....[16]....
        /*01a8*/ 	.word	0x000019d0
        /*01ac*/ 	.word	0x00000003
        /*01b0*/ 	.word	0x00000000
        /*01b4*/ 	.short	0x010a
        /*01b6*/ 	.byte	0x3f
	.zero		1


	//   ....[17]....
        /*01b8*/ 	.word	0x00001c30
        /*01bc*/ 	.word	0x000000ff
        /*01c0*/ 	.word	0x00000000
        /*01c4*/ 	.short	0x010a
        /*01c6*/ 	.byte	0x04
	.zero		1


	//   ....[18]....
        /*01c8*/ 	.word	0x00001c70
        /*01cc*/ 	.word	0x000000ff
        /*01d0*/ 	.word	0x00000000
        /*01d4*/ 	.short	0x010a
        /*01d6*/ 	.byte	0x04
	.zero		1


	//   ....[19]....
        /*01d8*/ 	.word	0x00001de0
        /*01dc*/ 	.word	0x00000004
        /*01e0*/ 	.word	0x00000000
        /*01e4*/ 	.short	0x0101
        /*01e6*/ 	.byte	0x3f
	.zero		1


	//   ....[20]....
        /*01e8*/ 	.word	0x00001ee0
        /*01ec*/ 	.word	0x0000009e
        /*01f0*/ 	.word	0x00000000
        /*01f4*/ 	.short	0x0101
        /*01f6*/ 	.byte	0x32
	.zero		1


	//   ....[21]....
        /*01f8*/ 	.word	0x00001fd0
        /*01fc*/ 	.word	0x00000000
        /*0200*/ 	.word	0x00000000
        /*0204*/ 	.short	0x0101
        /*0206*/ 	.byte	0x3f
	.zero		1


	//   ....[22]....
        /*0208*/ 	.word	0x00002090
        /*020c*/ 	.word	0x0000009d
        /*0210*/ 	.word	0x00000010
        /*0214*/ 	.short	0x010a
        /*0216*/ 	.byte	0x2d
	.zero		1


	//   ....[23]....
        /*0218*/ 	.word	0x000084f0
        /*021c*/ 	.word	0x000000a0
        /*0220*/ 	.word	0x00000000
        /*0224*/ 	.short	0x0101
        /*0226*/ 	.byte	0x32
	.zero		1


	//   ....[24]....
        /*0228*/ 	.word	0x00009010
        /*022c*/ 	.word	0x0000000a
        /*0230*/ 	.word	0x00000020
        /*0234*/ 	.short	0x010a
        /*0236*/ 	.byte	0x3f
	.zero		1


	//   ....[25]....
        /*0238*/ 	.word	0x000093c0
        /*023c*/ 	.word	0x00000002
        /*0240*/ 	.word	0x00000078
        /*0244*/ 	.short	0x0101
        /*0246*/ 	.byte	0x3f
	.zero		1


	//   ....[26]....
        /*0248*/ 	.word	0x00009b60
        /*024c*/ 	.word	0x00000005
        /*0250*/ 	.word	0x00000000
        /*0254*/ 	.short	0x010a
        /*0256*/ 	.byte	0x3f
	.zero		1


	//   ....[27]....
        /*0258*/ 	.word	0x00009be0
        /*025c*/ 	.word	0x00000007
        /*0260*/ 	.word	0x00000000
        /*0264*/ 	.short	0x010a
        /*0266*/ 	.byte	0x3f
	.zero		1


	//   ....[28]....
        /*0268*/ 	.word	0x00009c70
        /*026c*/ 	.word	0x00000006
        /*0270*/ 	.word	0x00000000
        /*0274*/ 	.short	0x010a
        /*0276*/ 	.byte	0x3f
	.zero		1


	//   ....[29]....
        /*0278*/ 	.word	0x00009d00
        /*027c*/ 	.word	0x00000003
        /*0280*/ 	.word	0x00000000
        /*0284*/ 	.short	0x010a
        /*0286*/ 	.byte	0x3f
	.zero		1


	//   ....[30]....
        /*0288*/ 	.word	0x00009d60
        /*028c*/ 	.word	0x0000009f
        /*0290*/ 	.word	0x00000000
        /*0294*/ 	.short	0x010a
        /*0296*/ 	.byte	0x3f
	.zero		1


	//   ....[31]....
        /*0298*/ 	.word	0x00009db0
        /*029c*/ 	.word	0x00000003
        /*02a0*/ 	.word	0x00000000
        /*02a4*/ 	.short	0x010a
        /*02a6*/ 	.byte	0x3f
	.zero		1


	//   ....[32]....
        /*02a8*/ 	.word	0x00009e10
        /*02ac*/ 	.word	0x00000005
        /*02b0*/ 	.word	0x00000000
        /*02b4*/ 	.short	0x010a
        /*02b6*/ 	.byte	0x3f
	.zero		1


	//   ....[33]....
        /*02b8*/ 	.word	0x00009e60
        /*02bc*/ 	.word	0x0000009f
        /*02c0*/ 	.word	0x00000010
        /*02c4*/ 	.short	0x010a
        /*02c6*/ 	.byte	0x3f
	.zero		1


	//   ....[34]....
        /*02c8*/ 	.word	0x00009f30
        /*02cc*/ 	.word	0x0000000a
        /*02d0*/ 	.word	0x00000020
        /*02d4*/ 	.short	0x010a
        /*02d6*/ 	.byte	0x3f
	.zero		1


	//   ....[35]....
        /*02d8*/ 	.word	0x0000a000
        /*02dc*/ 	.word	0x00000005
        /*02e0*/ 	.word	0x00000000
        /*02e4*/ 	.short	0x010a
        /*02e6*/ 	.byte	0x3f
	.zero		1


	//   ....[36]....
        /*02e8*/ 	.word	0x0000a050
        /*02ec*/ 	.word	0x00000007
        /*02f0*/ 	.word	0x00000000
        /*02f4*/ 	.short	0x010a
        /*02f6*/ 	.byte	0x3f
	.zero		1


	//   ....[37]....
        /*02f8*/ 	.word	0x0000a0a0
        /*02fc*/ 	.word	0x00000006
        /*0300*/ 	.word	0x00000000
        /*0304*/ 	.short	0x010a
        /*0306*/ 	.byte	0x3f
	.zero		1


	//----- nvinfo : EIATTR_NUM_MBARRIERS
	.align		4
.L_35:
        /*0308*/ 	.byte	0x03, 0x38
        /*030a*/ 	.short	0x000e


	//----- nvinfo : EIATTR_EXIT_INSTR_OFFSETS
	.align		4
        /*030c*/ 	.byte	0x04, 0x1c
        /*030e*/ 	.short	(.L_37 - .L_36)


	//   ....[0]....
.L_36:
        /*0310*/ 	.word	0x00001490


	//   ....[1]....
        /*0314*/ 	.word	0x000014f0


	//   ....[2]....
        /*0318*/ 	.word	0x00008c00


	//   ....[3]....
        /*031c*/ 	.word	0x00008c30


	//   ....[4]....
        /*0320*/ 	.word	0x00009d50


	//----- nvinfo : EIATTR_MAX_THREADS
	.align		4
.L_37:
        /*0324*/ 	.byte	0x04, 0x05
        /*0326*/ 	.short	(.L_39 - .L_38)
.L_38:
        /*0328*/ 	.word	0x00000180
        /*032c*/ 	.word	0x00000001
        /*0330*/ 	.word	0x00000001


	//----- nvinfo : EIATTR_CRS_STACK_SIZE
	.align		4
.L_39:
        /*0334*/ 	.byte	0x04, 0x1e
        /*0336*/ 	.short	(.L_41 - .L_40)
.L_40:
        /*0338*/ 	.word	0x00000000


	//----- nvinfo : EIATTR_CBANK_PARAM_SIZE
	.align		4
.L_41:
        /*033c*/ 	.byte	0x03, 0x19
        /*033e*/ 	.short	0x0470


	//----- nvinfo : EIATTR_PARAM_CBANK
	.align		4
        /*0340*/ 	.byte	0x04, 0x0a
        /*0342*/ 	.short	(.L_43 - .L_42)
	.align		4
.L_42:
        /*0344*/ 	.word	index@(.nv.constant0._ZN7cutlass13device_kernelINS_4gemm6kernel13GemmUniversalIN4cute5tupleIJiiiiEEENS1_10collective13CollectiveMmaINS1_34MainloopSm90TmaGmmaWarpSpecializedILi4ENS5_IJNS4_1CILi2EEESB_NSA_ILi1EEEEEENS1_32KernelTmaWarpSpecializedPingpongEEENS5_IJNSA_ILi64EEENSA_ILi256EEESG_EEEaNS5_IJlSC_lEEEaSJ_NS4_8TiledMMAINS4_8MMA_AtomIJNS4_4SM904GMMA27MMA_64x256x32_S32S8S8_SS_TNEEEENS4_6LayoutINS5_IJSC_SC_SC_EEENS5_IJNSA_ILi0EEESS_SS_EEEEENS5_IJNS4_10UnderscoreESV_SV_EEEEENS4_23SM90_TMA_LOAD_MULTICASTENS4_14ComposedLayoutINS4_7SwizzleILi2ELi4ELi3EEENS4_18smem_ptr_flag_bitsILi8EEENSQ_INS5_IJNSA_ILi8EEESG_EEENS5_IJSG_SC_EEEEEEEvNS4_8identityESY_S18_vS19_EENS_8epilogue10collective6detail29Sm90TmaWarpSpecializedAdapterINS1C_15DefaultEpilogueIaSJ_SJ_NS1B_6thread17LinearCombinationIaLi1EiiLNS1G_9ScaleType4KindE0ELNS_15FloatRoundStyleE2EaEENS1_15EpilogueDefaultEEEEEvvEEEEvNT_6ParamsE)
        /*0348*/ 	.short	0x0210
        /*034a*/ 	.short	0x0470


	//----- nvinfo : EIATTR_SW_WAR
	.align		4
.L_43:
        /*034c*/ 	.byte	0x04, 0x36
        /*034e*/ 	.short	(.L_45 - .L_44)
.L_44:
        /*0350*/ 	.word	0x00000008
.L_45:


//--------------------- .nv.callgraph             --------------------------
	.section	.nv.callgraph,"",@"SHT_CUDA_CALLGRAPH"
	.align	4
	.sectionentsize	8
	.align		4
        /*0000*/ 	.word	0x00000000
	.align		4
        /*0004*/ 	.word	0xffffffff
	.align		4
        /*0008*/ 	.word	index@(_ZN7cutlass13device_kernelINS_4gemm6kernel13GemmUniversalIN4cute5tupleIJiiiiEEENS1_10collective13CollectiveMmaINS1_34MainloopSm90TmaGmmaWarpSpecializedILi4ENS5_IJNS4_1CILi2EEESB_NSA_ILi1EEEEEENS1_32KernelTmaWarpSpecializedPingpongEEENS5_IJNSA_ILi64EEENSA_ILi256EEESG_EEEaNS5_IJlSC_lEEEaSJ_NS4_8TiledMMAINS4_8MMA_AtomIJNS4_4SM904GMMA27MMA_64x256x32_S32S8S8_SS_TNEEEENS4_6LayoutINS5_IJSC_SC_SC_EEENS5_IJNSA_ILi0EEESS_SS_EEEEENS5_IJNS4_10UnderscoreESV_SV_EEEEENS4_23SM90_TMA_LOAD_MULTICASTENS4_14ComposedLayoutINS4_7SwizzleILi2ELi4ELi3EEENS4_18smem_ptr_flag_bitsILi8EEENSQ_INS5_IJNSA_ILi8EEESG_EEENS5_IJSG_SC_EEEEEEEvNS4_8identityESY_S18_vS19_EENS_8epilogue10collective6detail29Sm90TmaWarpSpecializedAdapterINS1C_15DefaultEpilogueIaSJ_SJ_NS1B_6thread17LinearCombinationIaLi1EiiLNS1G_9ScaleType4KindE0ELNS_15FloatRoundStyleE2EaEENS1_15EpilogueDefaultEEEEEvvEEEEvNT_6ParamsE)
	.align		4
        /*000c*/ 	.word	index@(__assertfail)
	.align		4
        /*0010*/ 	.word	0x00000000
	.align		4
        /*0014*/ 	.word	0xfffffffe
	.align		4
        /*0018*/ 	.word	0x00000000
	.align		4
        /*001c*/ 	.word	0xfffffffd
	.align		4
        /*0020*/ 	.word	0x00000000
	.align		4
        /*0024*/ 	.word	0xfffffffc


//--------------------- .nv.constant4             --------------------------
	.section	.nv.constant4,"a",@progbits
	.align	8
	.align		8
.nv.constant4:
        /*0000*/ 	.dword	__assertfail
	.align		8
        /*0008*/ 	.dword	__unnamed_1
	.align		8
        /*0010*/ 	.dword	_ZN39_INTERNAL_641dd4e3_4_k_cu_073b68ee_56674cuda3std3__45__cpo5beginE
	.align		8
        /*0018*/ 	.dword	_ZN39_INTERNAL_641dd4e3_4_k_cu_073b68ee_56674cuda3std3__45__cpo3endE
	.align		8
        /*0020*/ 	.dword	_ZN39_INTERNAL_641dd4e3_4_k_cu_073b68ee_56674cuda3std3__45__cpo6cbeginE
	.align		8
        /*0028*/ 	.dword	_ZN39_INTERNAL_641dd4e3_4_k_cu_073b68ee_56674cuda3std3__45__cpo4cendE
	.align		8
        /*0030*/ 	.dword	_ZN39_INTERNAL_641dd4e3_4_k_cu_073b68ee_56674cuda3std3__441_GLOBAL__N__641dd4e3_4_k_cu_073b68ee_56676ignoreE
	.align		8
        /*0038*/ 	.dword	_ZN39_INTERNAL_641dd4e3_4_k_cu_073b68ee_56674cuda3std3__419piecewise_constructE
	.align		8
        /*0040*/ 	.dword	_ZN39_INTERNAL_641dd4e3_4_k_cu_073b68ee_56674cuda3std3__48in_placeE
	.align		8
        /*0048*/ 	.dword	_ZN39_INTERNAL_641dd4e3_4_k_cu_073b68ee_56674cuda3std6ranges3__45__cpo4swapE
	.align		8
        /*0050*/ 	.dword	_ZN39_INTERNAL_641dd4e3_4_k_cu_073b68ee_56674cuda3std6ranges3__45__cpo9iter_moveE
	.align		8
        /*0058*/ 	.dword	_ZN39_INTERNAL_641dd4e3_4_k_cu_073b68ee_56674cute7productE
	.align		8
        /*0060*/ 	.dword	_ZN39_INTERNAL_641dd4e3_4_k_cu_073b68ee_56674cute1_E
	.align		8
        /*0068*/ 	.dword	$str$22
	.align		8
        /*0070*/ 	.dword	$str$23


//--------------------- .text._ZN7cutlass13device_kernelINS_4gemm6kernel13GemmUniversalIN4cute5tupleIJiiiiEEENS1_10collective13CollectiveMmaINS1_34MainloopSm90TmaGmmaWarpSpecializedILi4ENS5_IJNS4_1CILi2EEESB_NSA_ILi1EEEEEENS1_32KernelTmaWarpSpecializedPingpongEEENS5_IJNSA_ILi64EEENSA_ILi256EEESG_EEEaNS5_IJlSC_lEEEaSJ_NS4_8TiledMMAINS4_8MMA_AtomIJNS4_4SM904GMMA27MMA_64x256x32_S32S8S8_SS_TNEEEENS4_6LayoutINS5_IJSC_SC_SC_EEENS5_IJNSA_ILi0EEESS_SS_EEEEENS5_IJNS4_10UnderscoreESV_SV_EEEEENS4_23SM90_TMA_LOAD_MULTICASTENS4_14ComposedLayoutINS4_7SwizzleILi2ELi4ELi3EEENS4_18smem_ptr_flag_bitsILi8EEENSQ_INS5_IJNSA_ILi8EEESG_EEENS5_IJSG_SC_EEEEEEEvNS4_8identityESY_S18_vS19_EENS_8epilogue10collective6detail29Sm90TmaWarpSpecializedAdapterINS1C_15DefaultEpilogueIaSJ_SJ_NS1B_6thread17LinearCombinationIaLi1EiiLNS1G_9ScaleType4KindE0ELNS_15FloatRoundStyleE2EaEENS1_15EpilogueDefaultEEEEEvvEEEEvNT_6ParamsE --------------------------
	.section	.text._ZN7cutlass13device_kernelINS_4gemm6kernel13GemmUniversalIN4cute5tupleIJiiiiEEENS1_10collective13CollectiveMmaINS1_34MainloopSm90TmaGmmaWarpSpecializedILi4ENS5_IJNS4_1CILi2EEESB_NSA_ILi1EEEEEENS1_32KernelTmaWarpSpecializedPingpongEEENS5_IJNSA_ILi64EEENSA_ILi256EEESG_EEEaNS5_IJlSC_lEEEaSJ_NS4_8TiledMMAINS4_8MMA_AtomIJNS4_4SM904GMMA27MMA_64x256x32_S32S8S8_SS_TNEEEENS4_6LayoutINS5_IJSC_SC_SC_EEENS5_IJNSA_ILi0EEESS_SS_EEEEENS5_IJNS4_10UnderscoreESV_SV_EEEEENS4_23SM90_TMA_LOAD_MULTICASTENS4_14ComposedLayoutINS4_7SwizzleILi2ELi4ELi3EEENS4_18smem_ptr_flag_bitsILi8EEENSQ_INS5_IJNSA_ILi8EEESG_EEENS5_IJSG_SC_EEEEEEEvNS4_8identityESY_S18_vS19_EENS_8epilogue10collective6detail29Sm90TmaWarpSpecializedAdapterINS1C_15DefaultEpilogueIaSJ_SJ_NS1B_6thread17LinearCombinationIaLi1EiiLNS1G_9ScaleType4KindE0ELNS_15FloatRoundStyleE2EaEENS1_15EpilogueDefaultEEEEEvvEEEEvNT_6ParamsE,"ax",@progbits
	.align	128
.text._ZN7cutlass13device_kernelINS_4gemm6kernel13GemmUniversalIN4cute5tupleIJiiiiEEENS1_10collective13CollectiveMmaINS1_34MainloopSm90TmaGmmaWarpSpecializedILi4ENS5_IJNS4_1CILi2EEESB_NSA_ILi1EEEEEENS1_32KernelTmaWarpSpecializedPingpongEEENS5_IJNSA_ILi64EEENSA_ILi256EEESG_EEEaNS5_IJlSC_lEEEaSJ_NS4_8TiledMMAINS4_8MMA_AtomIJNS4_4SM904GMMA27MMA_64x256x32_S32S8S8_SS_TNEEEENS4_6LayoutINS5_IJSC_SC_SC_EEENS5_IJNSA_ILi0EEESS_SS_EEEEENS5_IJNS4_10UnderscoreESV_SV_EEEEENS4_23SM90_TMA_LOAD_MULTICASTENS4_14ComposedLayoutINS4_7SwizzleILi2ELi4ELi3EEENS4_18smem_ptr_flag_bitsILi8EEENSQ_INS5_IJNSA_ILi8EEESG_EEENS5_IJSG_SC_EEEEEEEvNS4_8identityESY_S18_vS19_EENS_8epilogue10collective6detail29Sm90TmaWarpSpecializedAdapterINS1C_15DefaultEpilogueIaSJ_SJ_NS1B_6thread17LinearCombinationIaLi1EiiLNS1G_9ScaleType4KindE0ELNS_15FloatRoundStyleE2EaEENS1_15EpilogueDefaultEEEEEvvEEEEvNT_6ParamsE:
        .type           _ZN7cutlass13device_kernelINS_4gemm6kernel13GemmUniversalIN4cute5tupleIJiiiiEEENS1_10collective13CollectiveMmaINS1_34MainloopSm90TmaGmmaWarpSpecializedILi4ENS5_IJNS4_1CILi2EEESB_NSA_ILi1EEEEEENS1_32KernelTmaWarpSpecializedPingpongEEENS5_IJNSA_ILi64EEENSA_ILi256EEESG_EEEaNS5_IJlSC_lEEEaSJ_NS4_8TiledMMAINS4_8MMA_AtomIJNS4_4SM904GMMA27MMA_64x256x32_S32S8S8_SS_TNEEEENS4_6LayoutINS5_IJSC_SC_SC_EEENS5_IJNSA_ILi0EEESS_SS_EEEEENS5_IJNS4_10UnderscoreESV_SV_EEEEENS4_23SM90_TMA_LOAD_MULTICASTENS4_14ComposedLayoutINS4_7SwizzleILi2ELi4ELi3EEENS4_18smem_ptr_flag_bitsILi8EEENSQ_INS5_IJNSA_ILi8EEESG_EEENS5_IJSG_SC_EEEEEEEvNS4_8identityESY_S18_vS19_EENS_8epilogue10collective6detail29Sm90TmaWarpSpecializedAdapterINS1C_15DefaultEpilogueIaSJ_SJ_NS1B_6thread17LinearCombinationIaLi1EiiLNS1G_9ScaleType4KindE0ELNS_15FloatRoundStyleE2EaEENS1_15EpilogueDefaultEEEEEvvEEEEvNT_6ParamsE,@function
        .size           _ZN7cutlass13device_kernelINS_4gemm6kernel13GemmUniversalIN4cute5tupleIJiiiiEEENS1_10collective13CollectiveMmaINS1_34MainloopSm90TmaGmmaWarpSpecializedILi4ENS5_IJNS4_1CILi2EEESB_NSA_ILi1EEEEEENS1_32KernelTmaWarpSpecializedPingpongEEENS5_IJNSA_ILi64EEENSA_ILi256EEESG_EEEaNS5_IJlSC_lEEEaSJ_NS4_8TiledMMAINS4_8MMA_AtomIJNS4_4SM904GMMA27MMA_64x256x32_S32S8S8_SS_TNEEEENS4_6LayoutINS5_IJSC_SC_SC_EEENS5_IJNSA_ILi0EEESS_SS_EEEEENS5_IJNS4_10UnderscoreESV_SV_EEEEENS4_23SM90_TMA_LOAD_MULTICASTENS4_14ComposedLayoutINS4_7SwizzleILi2ELi4ELi3EEENS4_18smem_ptr_flag_bitsILi8EEENSQ_INS5_IJNSA_ILi8EEESG_EEENS5_IJSG_SC_EEEEEEEvNS4_8identityESY_S18_vS19_EENS_8epilogue10collective6detail29Sm90TmaWarpSpecializedAdapterINS1C_15DefaultEpilogueIaSJ_SJ_NS1B_6thread17LinearCombinationIaLi1EiiLNS1G_9ScaleType4KindE0ELNS_15FloatRoundStyleE2EaEENS1_15EpilogueDefaultEEEEEvvEEEEvNT_6ParamsE,(.L_x_332 - _ZN7cutlass13device_kernelINS_4gemm6kernel13GemmUniversalIN4cute5tupleIJiiiiEEENS1_10collective13CollectiveMmaINS1_34MainloopSm90TmaGmmaWarpSpecializedILi4ENS5_IJNS4_1CILi2EEESB_NSA_ILi1EEEEEENS1_32KernelTmaWarpSpecializedPingpongEEENS5_IJNSA_ILi64EEENSA_ILi256EEESG_EEEaNS5_IJlSC_lEEEaSJ_NS4_8TiledMMAINS4_8MMA_AtomIJNS4_4SM904GMMA27MMA_64x256x32_S32S8S8_SS_TNEEEENS4_6LayoutINS5_IJSC_SC_SC_EEENS5_IJNSA_ILi0EEESS_SS_EEEEENS5_IJNS4_10UnderscoreESV_SV_EEEEENS4_23SM90_TMA_LOAD_MULTICASTENS4_14ComposedLayoutINS4_7SwizzleILi2ELi4ELi3EEENS4_18smem_ptr_flag_bitsILi8EEENSQ_INS5_IJNSA_ILi8EEESG_EEENS5_IJSG_SC_EEEEEEEvNS4_8identityESY_S18_vS19_EENS_8epilogue10collective6detail29Sm90TmaWarpSpecializedAdapterINS1C_15DefaultEpilogueIaSJ_SJ_NS1B_6thread17LinearCombinationIaLi1EiiLNS1G_9ScaleType4KindE0ELNS_15FloatRoundStyleE2EaEENS1_15EpilogueDefaultEEEEEvvEEEEvNT_6ParamsE)
        .other          _ZN7cutlass13device_kernelINS_4gemm6kernel13GemmUniversalIN4cute5tupleIJiiiiEEENS1_10collective13CollectiveMmaINS1_34MainloopSm90TmaGmmaWarpSpecializedILi4ENS5_IJNS4_1CILi2EEESB_NSA_ILi1EEEEEENS1_32KernelTmaWarpSpecializedPingpongEEENS5_IJNSA_ILi64EEENSA_ILi256EEESG_EEEaNS5_IJlSC_lEEEaSJ_NS4_8TiledMMAINS4_8MMA_AtomIJNS4_4SM904GMMA27MMA_64x256x32_S32S8S8_SS_TNEEEENS4_6LayoutINS5_IJSC_SC_SC_EEENS5_IJNSA_ILi0EEESS_SS_EEEEENS5_IJNS4_10UnderscoreESV_SV_EEEEENS4_23SM90_TMA_LOAD_MULTICASTENS4_14ComposedLayoutINS4_7SwizzleILi2ELi4ELi3EEENS4_18smem_ptr_flag_bitsILi8EEENSQ_INS5_IJNSA_ILi8EEESG_EEENS5_IJSG_SC_EEEEEEEvNS4_8identityESY_S18_vS19_EENS_8epilogue10collective6detail29Sm90TmaWarpSpecializedAdapterINS1C_15DefaultEpilogueIaSJ_SJ_NS1B_6thread17LinearCombinationIaLi1EiiLNS1G_9ScaleType4KindE0ELNS_15FloatRoundStyleE2EaEENS1_15EpilogueDefaultEEEEEvvEEEEvNT_6ParamsE,@"STO_CUDA_ENTRY STV_DEFAULT"
_ZN7cutlass13device_kernelINS_4gemm6kernel13GemmUniversalIN4cute5tupleIJiiiiEEENS1_10collective13CollectiveMmaINS1_34MainloopSm90TmaGmmaWarpSpecializedILi4ENS5_IJNS4_1CILi2EEESB_NSA_ILi1EEEEEENS1_32KernelTmaWarpSpecializedPingpongEEENS5_IJNSA_ILi64EEENSA_ILi256EEESG_EEEaNS5_IJlSC_lEEEaSJ_NS4_8TiledMMAINS4_8MMA_AtomIJNS4_4SM904GMMA27MMA_64x256x32_S32S8S8_SS_TNEEEENS4_6LayoutINS5_IJSC_SC_SC_EEENS5_IJNSA_ILi0EEESS_SS_EEEEENS5_IJNS4_10UnderscoreESV_SV_EEEEENS4_23SM90_TMA_LOAD_MULTICASTENS4_14ComposedLayoutINS4_7SwizzleILi2ELi4ELi3EEENS4_18smem_ptr_flag_bitsILi8EEENSQ_INS5_IJNSA_ILi8EEESG_EEENS5_IJSG_SC_EEEEEEEvNS4_8identityESY_S18_vS19_EENS_8epilogue10collective6detail29Sm90TmaWarpSpecializedAdapterINS1C_15DefaultEpilogueIaSJ_SJ_NS1B_6thread17LinearCombinationIaLi1EiiLNS1G_9ScaleType4KindE0ELNS_15FloatRoundStyleE2EaEENS1_15EpilogueDefaultEEEEEvvEEEEvNT_6ParamsE:
[----:B------:R-:W0:Y:S01]  /*0000*/  LDC R1, c[0x0][0x28] ;  /* 0x00000a00ff017b82 */ /* 0x000e220000000800 */
[----:B------:R-:W1:Y:S01]  /*0010*/  S2R R0, SR_TID.X ;  /* 0x0000000000007919 */ /* 0x000e620000002100 */
[----:B------:R-:W-:Y:S01]  /*0020*/  ELECT P0, URZ, PT ;  /* 0x00000000003f782f */ /* 0x000fe20003800000 */
[----:B------:R-:W-:Y:S01]  /*0030*/  BSSY B0, `(.L_x_0) ;  /* 0x0000014000007945 */ /* 0x000fe20003800000 */
[--C-:B-1----:R-:W-:Y:S02]  /*0040*/  SHF.R.U32.HI R2, RZ, 0x5, R0.reuse ;  /* 0x00000005ff027819 */ /* 0x102fe40000011600 */
[----:B------:R-:W-:-:S03]  /*0050*/  SHF.R.U32.HI R4, RZ, 0x7, R0 ;  /* 0x00000007ff047819 */ /* 0x000fc60000011600 */
[----:B------:R-:W1:Y:S02]  /*0060*/  SHFL.IDX PT, R3, R2, RZ, 0x1f ;  /* 0x00001fff02037589 */ /* 0x000e6400000e0000 */
[----:B-1----:R-:W-:Y:S02]  /*0070*/  R2UR UR6, R3 ;  /* 0x00000000030672ca */ /* 0x002fe400000e0000 */
[----:B------:R1:W2:Y:S11]  /*0080*/  SHFL.IDX PT, R3, R4, RZ, 0x1f ;  /* 0x00001fff04037589 */ /* 0x0002b600000e0000 */
[----:B------:R-:W-:-:S02]  /*0090*/  USHF.R.S32.HI UR4, URZ, 0x1f, UR6 ;  /* 0x0000001f3f047899 */ /* 0x000fc40008011406 */
[----:B------:R-:W-:Y:S02]  /*00a0*/  ISETP.NE.OR P0, PT, RZ, UR6, !P0 ;  /* 0x00000006ff007c0c */ /* 0x000fe4000c705670 */
[----:B------:R-:W-:-:S04]  /*00b0*/  ULEA.HI UR4, UR4, UR6, URZ, 0x2 ;  /* 0x0000000604047291 */ /* 0x000fc8000f8f103f */
[----:B------:R-:W-:-:S04]  /*00c0*/  ULOP3.LUT UR4, UR4, 0xfffffffc, URZ, 0xc0, !UPT ;  /* 0xfffffffc04047892 */ /* 0x000fc8000f8ec03f */
[----:B------:R-:W-:-:S03]  /*00d0*/  UIADD3 UR6, UR6, -UR4, URZ ;  /* 0x8000000406067290 */ /* 0x000fc6000fffe03f */
[----:B012---:R-:W-:Y:S09]  /*00e0*/  @P0 BRA `(.L_x_1) ;  /* 0x0000000000200947 */ /* 0x007ff20003800000 */
[----:B------:R-:W-:Y:S02]  /*00f0*/  ULDC.64 UR4, c[0x0][0x198] ;  /* 0x0000660000047ab9 */ /* 0x000fe40000000a00 */
[----:B------:R-:W-:Y:S02]  /*0100*/  UIADD3 UR8, UP0, UR4, 0xf0, URZ ;  /* 0x000000f004087890 */ /* 0x000fe4000ff1e03f */
[----:B------:R-:W-:Y:S02]  /*0110*/  UIADD3 UR4, UP1, UR4, 0x1f0, URZ ;  /* 0x000001f004047890 */ /* 0x000fe4000ff3e03f */
[----:B------:R-:W-:Y:S02]  /*0120*/  UIADD3.X UR9, URZ, UR5, URZ, UP0, !UPT ;  /* 0x000000053f097290 */ /* 0x000fe400087fe43f */
[----:B------:R-:W-:-:S07]  /*0130*/  UIADD3.X UR5, URZ, UR5, URZ, UP1, !UPT ;  /* 0x000000053f057290 */ /* 0x000fce0008ffe43f */
[----:B------:R0:W-:Y:S02]  /*0140*/  UTMACCTL.PF [UR8] ;  /* 0x00000000080079b9 */ /* 0x0001e40008040000 */
[----:B------:R0:W-:Y:S02]  /*0150*/  UTMACCTL.PF [UR4] ;  /* 0x00000000040079b9 */ /* 0x0001e40008040000 */
[----:B0-----:R-:W-:Y:S01]  /*0160*/  NOP ;  /* 0x0000000000007918 */ /* 0x001fe20000000000 */
.L_x_1:
[----:B------:R-:W-:Y:S05]  /*0170*/  BSYNC B0 ;  /* 0x0000000000007941 */ /* 0x000fea0003800000 */
.L_x_0:
[----:B------:R-:W0:Y:S01]  /*0180*/  SHFL.IDX PT, R5, R2, RZ, 0x1f ;  /* 0x00001fff02057589 */ /* 0x000e2200000e0000 */
[----:B------:R-:W-:Y:S01]  /*0190*/  R2UR UR19, R3 ;  /* 0x00000000031372ca */ /* 0x000fe200000e0000 */
[----:B------:R-:W-:-:S04]  /*01a0*/  UISETP.NE.AND UP0, UPT, UR6, 0x3, UPT ;  /* 0x000000030600788c */ /* 0x000fc8000bf05270 */
[----:B------:R-:W-:-:S08]  /*01b0*/  UISETP.EQ.OR UP0, UPT, UR6, URZ, !UP0 ;  /* 0x0000003f0600728c */ /* 0x000fd0000c702670 */
[----:B------:R-:W-:Y:S02]  /*01c0*/  UIADD3 UR14, UR19, -0x1, URZ ;  /* 0xffffffff130e7890 */ /* 0x000fe4000fffe03f */
[----:B------:R-:W-:Y:S02]  /*01d0*/  UISETP.EQ.AND UP0, UPT, UR19, URZ, UP0 ;  /* 0x0000003f1300728c */ /* 0x000fe40008702270 */
[----:B------:R-:W-:Y:S02]  /*01e0*/  UISETP.GE.U32.AND UP1, UPT, UR14, 0x2, UPT ;  /* 0x000000020e00788c */ /* 0x000fe4000bf26070 */
[----:B------:R-:W-:Y:S01]  /*01f0*/  USEL UR40, URZ, 0x1, !UP0 ;  /* 0x000000013f287887 */ /* 0x000fe2000c000000 */
[----:B0-----:R-:W-:-:S03]  /*0200*/  ISETP.NE.AND P0, PT, R5, RZ, PT ;  /* 0x000000ff0500720c */ /* 0x001fc60003f05270 */
[----:B------:R-:W-:-:S10]  /*0210*/  USEL UR40, UR40, 0x2, UP1 ;  /* 0x0000000228287887 */ /* 0x000fd40008800000 */
[----:B------:R-:W-:Y:S05]  /*0220*/  @P0 BRA `(.L_x_2) ;  /* 0x0000000000580947 */ /* 0x000fea0003800000 */
[----:B------:R-:W0:Y:S01]  /*0230*/  S2UR UR7, SR_CgaCtaId ;  /* 0x00000000000779c3 */ /* 0x000e220000008800 */
[----:B------:R-:W-:Y:S01]  /*0240*/  UMOV UR4, 0x400 ;  /* 0x0000040000047882 */ /* 0x000fe20000000000 */
[----:B------:R-:W-:Y:S01]  /*0250*/  UMOV UR5, 0x1 ;  /* 0x0000000100057882 */ /* 0x000fe20000000000 */
[----:B------:R-:W-:Y:S01]  /*0260*/  UMOV UR8, 0x3 ;  /* 0x0000000300087882 */ /* 0x000fe20000000000 */
[----:B------:R-:W-:Y:S01]  /*0270*/  ELECT P0, URZ, PT ;  /* 0x00000000003f782f */ /* 0x000fe20003800000 */
[----:B------:R-:W-:-:S04]  /*0280*/  UIADD3 UR8, -UR8, 0x100000, URZ ;  /* 0x0010000008087890 */ /* 0x000fc8000fffe13f */
[----:B------:R-:W-:Y:S02]  /*0290*/  USHF.L.U32 UR9, UR8, 0xb, URZ ;  /* 0x0000000b08097899 */ /* 0x000fe4000800063f */
[----:B------:R-:W-:Y:S02]  /*02a0*/  USHF.L.U32 UR8, UR8, 0x1, URZ ;  /* 0x0000000108087899 */ /* 0x000fe4000800063f */
[----:B0-----:R-:W-:Y:S02]  /*02b0*/  ULEA UR7, UR7, UR4, 0x18 ;  /* 0x0000000407077291 */ /* 0x001fe4000f8ec03f */
[----:B------:R-:W-:-:S04]  /*02c0*/  UIADD3 UR4, -UR5, 0x100000, URZ ;  /* 0x0010000005047890 */ /* 0x000fc8000fffe13f */
[----:B------:R-:W-:Y:S02]  /*02d0*/  USHF.L.U32 UR5, UR4, 0xb, URZ ;  /* 0x0000000b04057899 */ /* 0x000fe4000800063f */
[----:B------:R-:W-:Y:S01]  /*02e0*/  USHF.L.U32 UR4, UR4, 0x1, URZ ;  /* 0x0000000104047899 */ /* 0x000fe2000800063f */
[----:B------:R-:W0:Y:S11]  /*02f0*/  FENCE.VIEW.ASYNC.S ;  /* 0x00000000000073c6 */ /* 0x000e360000000000 */
[----:B0-----:R0:W1:Y:S01]  /*0300*/  SYNCS.EXCH.64 URZ, [UR7], UR4 ;  /* 0x00000004073f75b2 */ /* 0x0010620008000100 */
[----:B------:R0:W2:Y:S01]  /*0310*/  SYNCS.EXCH.64 URZ, [UR7+0x20], UR8 ;  /* 0x00002008073f75b2 */ /* 0x0000a20008000100 */
[----:B------:R0:W3:Y:S01]  /*0320*/  SYNCS.EXCH.64 URZ, [UR7+0x8], UR4 ;  /* 0x00000804073f75b2 */ /* 0x0000e20008000100 */
[----:B------:R0:W4:Y:S01]  /*0330*/  SYNCS.EXCH.64 URZ, [UR7+0x28], UR8 ;  /* 0x00002808073f75b2 */ /* 0x0001220008000100 */
[----:B------:R0:W0:Y:S01]  /*0340*/  SYNCS.EXCH.64 URZ, [UR7+0x10], UR4 ;  /* 0x00001004073f75b2 */ /* 0x0000220008000100 */
[----:B------:R0:W0:Y:S01]  /*0350*/  SYNCS.EXCH.64 URZ, [UR7+0x30], UR8 ;  /* 0x00003008073f75b2 */ /* 0x0000220008000100 */
[----:B------:R0:W0:Y:S01]  /*0360*/  SYNCS.EXCH.64 URZ, [UR7+0x18], UR4 ;  /* 0x00001804073f75b2 */ /* 0x0000220008000100 */
[----:B------:R0:W0:Y:S01]  /*0370*/  SYNCS.EXCH.64 URZ, [UR7+0x38], UR8 ;  /* 0x00003808073f75b2 */ /* 0x0000220008000100 */
[----:B------:R-:W-:Y:S01]  /*0380*/  NOP ;  /* 0x0000000000007918 */ /* 0x000fe20000000000 */
.L_x_2:
[----:B------:R-:W5:Y:S01]  /*0390*/  S2UR UR15, SR_CTAID.X ;  /* 0x00000000000f79c3 */ /* 0x000f620000002500 */
[----:B------:R-:W-:Y:S01]  /*03a0*/  SHF.R.S32.HI R3, RZ, 0x1f, R0 ;  /* 0x0000001fff037819 */ /* 0x000fe20000011400 */
[----:B------:R-:W1:Y:S01]  /*03b0*/  SHFL.IDX PT, R8, R2, RZ, 0x1f ;  /* 0x00001fff02087589 */ /* 0x000e6200000e0000 */
[----:B0-----:R-:W-:Y:S01]  /*03c0*/  ULDC UR4, c[0x0][0x150] ;  /* 0x0000540000047ab9 */ /* 0x001fe20000000800 */
[----:B------:R-:W-:Y:S02]  /*03d0*/  ELECT P0, URZ, PT ;  /* 0x00000000003f782f */ /* 0x000fe40003800000 */
[----:B------:R-:W-:Y:S01]  /*03e0*/  LEA.HI R3, R3, R0, RZ, 0x7 ;  /* 0x0000000003037211 */ /* 0x000fe200078f38ff */
[----:B------:R0:W2:Y:S01]  /*03f0*/  SHFL.IDX PT, R9, R2, RZ, 0x1f ;  /* 0x00001fff02097589 */ /* 0x0000a200000e0000 */
[----:B------:R-:W-:Y:S01]  /*0400*/  ELECT P1, URZ, PT ;  /* 0x00000000003f782f */ /* 0x000fe20003820000 */
[----:B------:R-:W3:Y:S01]  /*0410*/  S2UR UR8, SR_CTAID.Y ;  /* 0x00000000000879c3 */ /* 0x000ee20000002600 */
[----:B------:R-:W-:Y:S01]  /*0420*/  LOP3.LUT R3, R3, 0xffffff80, RZ, 0xc0, !PT ;  /* 0xffffff8003037812 */ /* 0x000fe200078ec0ff */
[----:B------:R-:W-:Y:S01]  /*0430*/  ULDC UR7, c[0x0][0x144] ;  /* 0x0000510000077ab9 */ /* 0x000fe20000000800 */
[----:B------:R-:W-:Y:S01]  /*0440*/  UMOV UR18, 0x80 ;  /* 0x0000008000127882 */ /* 0x000fe20000000000 */
[----:B------:R-:W-:Y:S01]  /*0450*/  NOP ;  /* 0x0000000000007918 */ /* 0x000fe20000000000 */
[----:B------:R-:W-:Y:S01]  /*0460*/  NOP ;  /* 0x0000000000007918 */ /* 0x000fe20000000000 */
[----:B------:R-:W-:Y:S01]  /*0470*/  IMAD.IADD R3, R0, 0x1, -R3 ;  /* 0x0000000100037824 */ /* 0x000fe200078e0a03 */
[----:B0-----:R-:W-:Y:S01]  /*0480*/  SHF.R.S32.HI R2, RZ, 0x1f, R5 ;  /* 0x0000001fff027819 */ /* 0x001fe20000011405 */
[----:B------:R-:W-:Y:S01]  /*0490*/  ULDC UR17, c[0x0][0x148] ;  /* 0x0000520000117ab9 */ /* 0x000fe20000000800 */
[----:B------:R-:W-:Y:S01]  /*04a0*/  IMAD.MOV.U32 R152, RZ, RZ, 0x1 ;  /* 0x00000001ff987424 */ /* 0x000fe200078e00ff */
[----:B------:R-:W-:-:S02]  /*04b0*/  ISETP.NE.AND P2, PT, RZ, UR19, PT ;  /* 0x00000013ff007c0c */ /* 0x000fc4000bf45270 */
[----:B------:R-:W-:Y:S02]  /*04c0*/  SHF.R.S32.HI R6, RZ, 0x1f, R3 ;  /* 0x0000001fff067819 */ /* 0x000fe40000011403 */
[----:B------:R-:W-:Y:S02]  /*04d0*/  LEA.HI R2, R2, R5, RZ, 0x2 ;  /* 0x0000000502027211 */ /* 0x000fe400078f10ff */
[----:B-----5:R-:W-:Y:S02]  /*04e0*/  I2FP.F32.U32 R10, UR15 ;  /* 0x0000000f000a7c45 */ /* 0x020fe40008201000 */
[----:B------:R-:W-:Y:S02]  /*04f0*/  LEA.HI R7, R6, R3, RZ, 0x3 ;  /* 0x0000000306077211 */ /* 0x000fe400078f18ff */
[----:B-1----:R-:W-:Y:S01]  /*0500*/  ISETP.NE.OR P0, PT, R8, RZ, !P0 ;  /* 0x000000ff0800720c */ /* 0x002fe20004705670 */
[----:B------:R-:W-:Y:S01]  /*0510*/  FMUL R10, R10, UR4 ;  /* 0x000000040a0a7c20 */ /* 0x000fe20008400000 */
[--C-:B------:R-:W-:Y:S01]  /*0520*/  SHF.R.S32.HI R8, RZ, 0x3, R7.reuse ;  /* 0x00000003ff087819 */ /* 0x100fe20000011407 */
[----:B------:R-:W-:Y:S01]  /*0530*/  ULDC UR4, c[0x0][0x154] ;  /* 0x0000550000047ab9 */ /* 0x000fe20000000800 */
[----:B------:R-:W-:-:S02]  /*0540*/  SHF.R.S32.HI R7, RZ, 0x1f, R7 ;  /* 0x0000001fff077819 */ /* 0x000fc40000011407 */
[----:B--2---:R-:W-:Y:S01]  /*0550*/  ISETP.NE.OR P1, PT, R9, RZ, !P1 ;  /* 0x000000ff0900720c */ /* 0x004fe20004f25670 */
[----:B------:R-:W0:Y:S01]  /*0560*/  F2I.U32.TRUNC.NTZ R10, R10 ;  /* 0x0000000a000a7305 */ /* 0x000e22000020f000 */
[----:B------:R-:W-:Y:S02]  /*0570*/  LEA.HI R7, R7, R8, RZ, 0x2 ;  /* 0x0000000807077211 */ /* 0x000fe400078f10ff */
[----:B---3--:R-:W-:Y:S02]  /*0580*/  I2FP.F32.U32 R9, UR8 ;  /* 0x0000000800097c45 */ /* 0x008fe40008201000 */
[----:B------:R-:W-:Y:S01]  /*0590*/  LOP3.LUT R7, R7, 0xfffffffc, RZ, 0xc0, !PT ;  /* 0xfffffffc07077812 */ /* 0x000fe200078ec0ff */
[----:B------:R-:W-:Y:S01]  /*05a0*/  VOTEU.ALL UP0, P0 ;  /* 0x00000000003f7886 */ /* 0x000fe20000000000 */
[----:B------:R-:W-:Y:S01]  /*05b0*/  LOP3.LUT R2, R2, 0x3ffffffc, RZ, 0xc0, !PT ;  /* 0x3ffffffc02027812 */ /* 0x000fe200078ec0ff */
[----:B------:R-:W-:Y:S02]  /*05c0*/  FMUL R9, R9, UR4 ;  /* 0x0000000409097c20 */ /* 0x000fe40008400000 */
[----:B------:R-:W-:Y:S01]  /*05d0*/  IMAD.IADD R7, R8, 0x1, -R7 ;  /* 0x0000000108077824 */ /* 0x000fe200078e0a07 */
[----:B------:R-:W1:Y:S01]  /*05e0*/  @!UP0 S2UR UR11, SR_CgaCtaId ;  /* 0x00000000000b89c3 */ /* 0x000e620000008800 */
[----:B------:R-:W-:Y:S01]  /*05f0*/  IMAD.IADD R2, R5, 0x1, -R2 ;  /* 0x0000000105027824 */ /* 0x000fe200078e0a02 */
[----:B------:R-:W-:Y:S01]  /*0600*/  VOTEU.ALL UP1, P1 ;  /* 0x00000000003f7886 */ /* 0x000fe20000820000 */
[----:B------:R-:W2:Y:S01]  /*0610*/  F2I.U32.TRUNC.NTZ R9, R9 ;  /* 0x0000000900097305 */ /* 0x000ea2000020f000 */
[----:B0-----:R-:W-:Y:S01]  /*0620*/  R2UR UR4, R10 ;  /* 0x000000000a0472ca */ /* 0x001fe200000e0000 */
[----:B------:R-:W-:Y:S01]  /*0630*/  IMAD R2, R2, 0x4, R7 ;  /* 0x0000000402027824 */ /* 0x000fe200078e0207 */
[----:B------:R-:W-:Y:S01]  /*0640*/  @!UP0 UMOV UR10, 0x400 ;  /* 0x00000400000a8882 */ /* 0x000fe20000000000 */
[----:B------:R-:W-:Y:S01]  /*0650*/  @!UP1 UMOV UR13, 0x400 ;  /* 0x00000400000d9882 */ /* 0x000fe20000000000 */
[----:B------:R-:W0:Y:S01]  /*0660*/  @!UP1 S2UR UR16, SR_CgaCtaId ;  /* 0x00000000001099c3 */ /* 0x000e220000008800 */
[C---:B------:R-:W-:Y:S01]  /*0670*/  IMAD.SHL.U32 R153, R2.reuse, 0x4, RZ ;  /* 0x0000000402997824 */ /* 0x040fe200078e00ff */
[C---:B------:R-:W-:Y:S01]  /*0680*/  LEA.HI R5, R2.reuse, R2, RZ, 0x1 ;  /* 0x0000000202057211 */ /* 0x040fe200078f08ff */
[----:B------:R-:W-:Y:S01]  /*0690*/  VOTEU.ALL UP2, P1 ;  /* 0x00000000003f7886 */ /* 0x000fe20000840000 */
[----:B------:R-:W-:Y:S01]  /*06a0*/  VOTEU.ALL UP3, P1 ;  /* 0x00000000003f7886 */ /* 0x000fe20000860000 */
[----:B------:R-:W-:Y:S01]  /*06b0*/  VOTEU.ALL UP4, P1 ;  /* 0x00000000003f7886 */ /* 0x000fe20000880000 */
[----:B------:R-:W-:Y:S01]  /*06c0*/  LOP3.LUT R5, R5, 0xfffffffe, RZ, 0xc0, !PT ;  /* 0xfffffffe05057812 */ /* 0x000fe200078ec0ff */
[----:B------:R-:W-:Y:S01]  /*06d0*/  VOTEU.ALL UP5, P1 ;  /* 0x00000000003f7886 */ /* 0x000fe200008a0000 */
[C---:B------:R-:W-:Y:S01]  /*06e0*/  LOP3.LUT R153, R2.reuse, 0xc, R153, 0x78, !PT ;  /* 0x0000000c02997812 */ /* 0x040fe200078e7899 */
[----:B------:R-:W-:Y:S01]  /*06f0*/  UIADD3 UR4, -UR4, URZ, URZ ;  /* 0x0000003f04047290 */ /* 0x000fe2000fffe13f */
[----:B--2---:R-:W-:Y:S01]  /*0700*/  R2UR UR9, R9 ;  /* 0x00000000090972ca */ /* 0x004fe200000e0000 */
[----:B------:R-:W-:Y:S01]  /*0710*/  IMAD.IADD R5, R2, 0x1, -R5 ;  /* 0x0000000102057824 */ /* 0x000fe200078e0a05 */
[----:B------:R2:W3:Y:S01]  /*0720*/  SHFL.IDX PT, R7, R4, RZ, 0x1f ;  /* 0x00001fff04077589 */ /* 0x0004e200000e0000 */
[----:B------:R-:W-:-:S03]  /*0730*/  UIMAD UR7, UR7, UR4, UR15 ;  /* 0x00000004070772a4 */ /* 0x000fc6000f8e020f */
[----:B------:R-:W-:Y:S01]  /*0740*/  UMOV UR4, 0x20 ;  /* 0x0000002000047882 */ /* 0x000fe20000000000 */
[----:B-1----:R-:W-:Y:S02]  /*0750*/  @!UP0 ULEA UR12, UR11, UR10, 0x18 ;  /* 0x0000000a0b0c8291 */ /* 0x002fe4000f8ec03f */
[----:B------:R-:W-:Y:S01]  /*0760*/  ISETP.NE.AND P3, PT, R5, UR7, PT ;  /* 0x0000000705007c0c */ /* 0x000fe2000bf65270 */
[----:B------:R-:W-:-:S04]  /*0770*/  @!UP0 UIADD3 UR4, -UR4, 0x100000, URZ ;  /* 0x0010000004048890 */ /* 0x000fc8000fffe13f */
[----:B------:R-:W-:Y:S02]  /*0780*/  @!UP0 USHF.L.U32 UR5, UR4, 0xb, URZ ;  /* 0x0000000b04058899 */ /* 0x000fe4000800063f */
[----:B------:R-:W-:Y:S01]  /*0790*/  @!UP0 USHF.L.U32 UR4, UR4, 0x1, URZ ;  /* 0x0000000104048899 */ /* 0x000fe2000800063f */
[----:B------:R-:W1:Y:S01]  /*07a0*/  LDC R5, c[0x0][0x140] ;  /* 0x00005000ff057b82 */ /* 0x000e620000000800 */
[----:B------:R-:W-:-:S04]  /*07b0*/  @!UP1 UIADD3 UR10, -UR18, 0x100000, URZ ;  /* 0x00100000120a9890 */ /* 0x000fc8000fffe13f */
[----:B------:R-:W-:Y:S02]  /*07c0*/  @!UP1 USHF.L.U32 UR11, UR10, 0xb, URZ ;  /* 0x0000000b0a0b9899 */ /* 0x000fe4000800063f */
[----:B------:R-:W-:Y:S02]  /*07d0*/  @!UP1 USHF.L.U32 UR10, UR10, 0x1, URZ ;  /* 0x000000010a0a9899 */ /* 0x000fe4000800063f */
[----:B0-----:R-:W-:Y:S01]  /*07e0*/  @!UP1 ULEA UR13, UR16, UR13, 0x18 ;  /* 0x0000000d100d9291 */ /* 0x001fe2000f8ec03f */
[----:B------:R-:W-:Y:S01]  /*07f0*/  VOTEU.ALL UP0, P0 ;  /* 0x00000000003f7886 */ /* 0x000fe20000000000 */
[----:B------:R-:W-:Y:S01]  /*0800*/  VOTEU.ALL UP1, P0 ;  /* 0x00000000003f7886 */ /* 0x000fe20000020000 */
[----:B------:R-:W-:Y:S01]  /*0810*/  UIADD3 UR9, -UR9, URZ, URZ ;  /* 0x0000003f09097290 */ /* 0x000fe2000fffe13f */
[----:B------:R-:W-:Y:S01]  /*0820*/  LOP3.LUT P0, RZ, R3, 0x7, RZ, 0xc0, !PT ;  /* 0x0000000703ff7812 */ /* 0x000fe2000780c0ff */
[----:B------:R-:W0:Y:S02]  /*0830*/  FENCE.VIEW.ASYNC.S ;  /* 0x00000000000073c6 */ /* 0x000e240000000000 */
[----:B0-----:R-:W0:Y:S01]  /*0840*/  @!UP0 SYNCS.EXCH.64 URZ, [UR12+0x70], UR4 ;  /* 0x000070040c3f85b2 */ /* 0x001e220008000100 */
[----:B------:R-:W-:-:S02]  /*0850*/  @P3 LEA.HI R2, R153, R153, RZ, 0x1 ;  /* 0x0000009999023211 */ /* 0x000fc400078f08ff */
[----:B------:R-:W-:Y:S02]  /*0860*/  ISETP.LT.U32.AND P0, PT, R153, 0x4, !P0 ;  /* 0x000000049900780c */ /* 0x000fe40004701070 */
[----:B------:R-:W-:Y:S02]  /*0870*/  @P3 SHF.R.S32.HI R2, RZ, 0x1, R2 ;  /* 0x00000001ff023819 */ /* 0x000fe40000011402 */
[----:B-1----:R-:W-:Y:S02]  /*0880*/  ISETP.EQ.U32.AND P1, PT, R5, 0x1, PT ;  /* 0x000000010500780c */ /* 0x002fe40003f22070 */
[----:B------:R-:W-:Y:S01]  /*0890*/  SEL R5, RZ, 0x1, !P0 ;  /* 0x00000001ff057807 */ /* 0x000fe20004000000 */
[----:B------:R1:W0:Y:S01]  /*08a0*/  @!UP1 SYNCS.EXCH.64 URZ, [UR12+0x78], UR4 ;  /* 0x000078040c3f95b2 */ /* 0x0002220008000100 */
[----:B------:R-:W-:Y:S01]  /*08b0*/  NOP ;  /* 0x0000000000007918 */ /* 0x000fe20000000000 */
[----:B-1----:R-:W-:Y:S01]  /*08c0*/  UIMAD UR4, UR17, UR9, UR8 ;  /* 0x00000009110472a4 */ /* 0x002fe2000f8e0208 */
[----:B------:R2:W1:Y:S05]  /*08d0*/  @!UP2 SYNCS.EXCH.64 URZ, [UR13+0x50], UR10 ;  /* 0x0000500a0d3fa5b2 */ /* 0x00046a0008000100 */
[----:B------:R-:W-:-:S04]  /*08e0*/  @P3 ISETP.NE.AND P4, PT, R2, UR4, PT ;  /* 0x0000000402003c0c */ /* 0x000fc8000bf85270 */
[----:B------:R-:W-:-:S04]  /*08f0*/  @P3 SEL R152, RZ, 0x1, P4 ;  /* 0x00000001ff983807 */ /* 0x000fc80002000000 */
[----:B------:R-:W-:Y:S01]  /*0900*/  LOP3.LUT R152, R152, R5, RZ, 0xc0, !PT ;  /* 0x0000000598987212 */ /* 0x000fe200078ec0ff */
[----:B------:R2:W0:Y:S01]  /*0910*/  @!UP3 SYNCS.EXCH.64 URZ, [UR13+0x58], UR10 ;  /* 0x0000580a0d3fb5b2 */ /* 0x0004220008000100 */
[----:B------:R2:W0:Y:S01]  /*0920*/  @!UP4 SYNCS.EXCH.64 URZ, [UR13+0x60], UR10 ;  /* 0x0000600a0d3fc5b2 */ /* 0x0004220008000100 */
[----:B------:R2:W0:Y:S01]  /*0930*/  @!UP5 SYNCS.EXCH.64 URZ, [UR13+0x68], UR10 ;  /* 0x0000680a0d3fd5b2 */ /* 0x0004220008000100 */
[----:B------:R-:W-:Y:S01]  /*0940*/  NOP ;  /* 0x0000000000007918 */ /* 0x000fe20000000000 */
[----:B--23--:R-:W-:Y:S05]  /*0950*/  @!P1 BRA `(.L_x_3) ;  /* 0x0000000000089947 */ /* 0x00cfea0003800000 */
[----:B01--4-:R-:W-:Y:S01]  /*0960*/  UCGABAR_ARV ;  /* 0x00000000000079c7 */ /* 0x013fe20008000000 */
[----:B------:R-:W-:Y:S05]  /*0970*/  BRA `(.L_x_4) ;  /* 0x0000000000047947 */ /* 0x000fea0003800000 */
.L_x_3:
[----:B01--4-:R-:W-:Y:S01]  /*0980*/  NOP ;  /* 0x0000000000007918 */ /* 0x013fe20000000000 */
.L_x_4:
[----:B------:R-:W-:Y:S01]  /*0990*/  ULDC.64 UR4, c[0x0][0x598] ;  /* 0x0001660000047ab9 */ /* 0x000fe20000000a00 */
[----:B------:R-:W-:Y:S01]  /*09a0*/  ULDC.64 UR38, c[0x0][0x208] ;  /* 0x0000820000267ab9 */ /* 0x000fe20000000a00 */
[----:B------:R-:W-:-:S04]  /*09b0*/  ISETP.NE.U32.AND P0, PT, RZ, UR4, PT ;  /* 0x00000004ff007c0c */ /* 0x000fc8000bf05070 */
[----:B------:R-:W-:-:S13]  /*09c0*/  ISETP.NE.AND.EX P0, PT, RZ, UR5, PT, P0 ;  /* 0x00000005ff007c0c */ /* 0x000fda000bf05300 */
[----:B------:R-:W-:Y:S05]  /*09d0*/  @!P0 BRA `(.L_x_5) ;  /* 0x00000000001c8947 */ /* 0x000fea0003800000 */
[----:B------:R-:W0:Y:S02]  /*09e0*/  LDC.64 R4, c[0x0][0x598] ;  /* 0x00016600ff047b82 */ /* 0x000e240000000a00 */
[----:B0-----:R-:W2:Y:S02]  /*09f0*/  LDG.E.64 R4, desc[UR38][R4.64] ;  /* 0x0000002604047981 */ /* 0x001ea4000c1e1b00 */
[----:B--2---:R-:W-:-:S04]  /*0a00*/  ISETP.NE.U32.AND P0, PT, R4, RZ, PT ;  /* 0x000000ff0400720c */ /* 0x004fc80003f05070 */
[----:B------:R-:W-:-:S13]  /*0a10*/  ISETP.NE.AND.EX P0, PT, R5, RZ, PT, P0 ;  /* 0x000000ff0500720c */ /* 0x000fda0003f05300 */
[----:B------:R-:W-:Y:S05]  /*0a20*/  @!P0 BRA `(.L_x_5) ;  /* 0x0000000000088947 */ /* 0x000fea0003800000 */
[----:B------:R0:W5:Y:S01]  /*0a30*/  LD.E R23, desc[UR38][R4.64] ;  /* 0x0000002604177980 */ /* 0x000162000c101900 */
[----:B------:R-:W-:Y:S05]  /*0a40*/  BRA `(.L_x_6) ;  /* 0x0000000000247947 */ /* 0x000fea0003800000 */
.L_x_5:
[----:B------:R-:W-:Y:S02]  /*0a50*/  ULDC.64 UR4, c[0x0][0x588] ;  /* 0x0001620000047ab9 */ /* 0x000fe40000000a00 */
[----:B------:R-:W-:-:S04]  /*0a60*/  ISETP.NE.U32.AND P0, PT, RZ, UR4, PT ;  /* 0x00000004ff007c0c */ /* 0x000fc8000bf05070 */
[----:B------:R-:W-:-:S13]  /*0a70*/  ISETP.NE.AND.EX P0, PT, RZ, UR5, PT, P0 ;  /* 0x00000005ff007c0c */ /* 0x000fda000bf05300 */
[----:B------:R-:W-:Y:S05]  /*0a80*/  @!P0 BRA `(.L_x_7) ;  /* 0x00000000000c8947 */ /* 0x000fea0003800000 */
[----:B------:R-:W0:Y:S02]  /*0a90*/  LDC.64 R4, c[0x0][0x588] ;  /* 0x00016200ff047b82 */ /* 0x000e240000000a00 */
[----:B0-----:R1:W5:Y:S01]  /*0aa0*/  LDG.E R23, desc[UR38][R4.64] ;  /* 0x0000002604177981 */ /* 0x001362000c1e1900 */
[----:B------:R-:W-:Y:S05]  /*0ab0*/  BRA `(.L_x_6) ;  /* 0x0000000000087947 */ /* 0x000fea0003800000 */
.L_x_7:
[----:B------:R-:W-:Y:S02]  /*0ac0*/  ULDC UR4, c[0x0][0x580] ;  /* 0x0001600000047ab9 */ /* 0x000fe40000000800 */
[----:B------:R-:W-:-:S07]  /*0ad0*/  IMAD.U32 R23, RZ, RZ, UR4 ;  /* 0x00000004ff177e24 */ /* 0x000fce000f8e00ff */
.L_x_6:
[----:B------:R-:W-:Y:S02]  /*0ae0*/  ULDC.64 UR4, c[0x0][0x5a0] ;  /* 0x0001680000047ab9 */ /* 0x000fe40000000a00 */
[----:B------:R-:W-:-:S04]  /*0af0*/  ISETP.NE.U32.AND P0, PT, RZ, UR4, PT ;  /* 0x00000004ff007c0c */ /* 0x000fc8000bf05070 */
[----:B------:R-:W-:-:S13]  /*0b00*/  ISETP.NE.AND.EX P0, PT, RZ, UR5, PT, P0 ;  /* 0x00000005ff007c0c */ /* 0x000fda000bf05300 */
[----:B------:R-:W-:Y:S05]  /*0b10*/  @!P0 BRA `(.L_x_8) ;  /* 0x00000000001c8947 */ /* 0x000fea0003800000 */
[----:B01----:R-:W0:Y:S02]  /*0b20*/  LDC.64 R4, c[0x0][0x5a0] ;  /* 0x00016800ff047b82 */ /* 0x003e240000000a00 */
[----:B0-----:R-:W2:Y:S02]  /*0b30*/  LDG.E.64 R4, desc[UR38][R4.64] ;  /* 0x0000002604047981 */ /* 0x001ea4000c1e1b00 */
[----:B--2---:R-:W-:-:S04]  /*0b40*/  ISETP.NE.U32.AND P0, PT, R4, RZ, PT ;  /* 0x000000ff0400720c */ /* 0x004fc80003f05070 */
[----:B------:R-:W-:-:S13]  /*0b50*/  ISETP.NE.AND.EX P0, PT, R5, RZ, PT, P0 ;  /* 0x000000ff0500720c */ /* 0x000fda0003f05300 */
[----:B------:R-:W-:Y:S05]  /*0b60*/  @!P0 BRA `(.L_x_8) ;  /* 0x0000000000088947 */ /* 0x000fea0003800000 */
[----:B------:R0:W5:Y:S01]  /*0b70*/  LD.E R22, desc[UR38][R4.64] ;  /* 0x0000002604167980 */ /* 0x000162000c101900 */
[----:B------:R-:W-:Y:S05]  /*0b80*/  BRA `(.L_x_9) ;  /* 0x0000000000247947 */ /* 0x000fea0003800000 */
.L_x_8:
[----:B------:R-:W-:Y:S02]  /*0b90*/  ULDC.64 UR4, c[0x0][0x590] ;  /* 0x0001640000047ab9 */ /* 0x000fe40000000a00 */
[----:B------:R-:W-:-:S04]  /*0ba0*/  ISETP.NE.U32.AND P0, PT, RZ, UR4, PT ;  /* 0x00000004ff007c0c */ /* 0x000fc8000bf05070 */
[----:B------:R-:W-:-:S13]  /*0bb0*/  ISETP.NE.AND.EX P0, PT, RZ, UR5, PT, P0 ;  /* 0x00000005ff007c0c */ /* 0x000fda000bf05300 */
[----:B------:R-:W-:Y:S05]  /*0bc0*/  @!P0 BRA `(.L_x_10) ;  /* 0x00000000000c8947 */ /* 0x000fea0003800000 */
[----:B01----:R-:W0:Y:S02]  /*0bd0*/  LDC.64 R4, c[0x0][0x590] ;  /* 0x00016400ff047b82 */ /* 0x003e240000000a00 */
[----:B0-----:R1:W5:Y:S01]  /*0be0*/  LDG.E R22, desc[UR38][R4.64] ;  /* 0x0000002604167981 */ /* 0x001362000c1e1900 */
[----:B------:R-:W-:Y:S05]  /*0bf0*/  BRA `(.L_x_9) ;  /* 0x0000000000087947 */ /* 0x000fea0003800000 */
.L_x_10:
[----:B------:R-:W-:Y:S02]  /*0c00*/  ULDC UR4, c[0x0][0x584] ;  /* 0x0001610000047ab9 */ /* 0x000fe40000000800 */
[----:B------:R-:W-:-:S07]  /*0c10*/  IMAD.U32 R22, RZ, RZ, UR4 ;  /* 0x00000004ff167e24 */ /* 0x000fce000f8e00ff */
.L_x_9:
[----:B------:R-:W-:Y:S01]  /*0c20*/  ULDC UR4, c[0x0][0x65c] ;  /* 0x0001970000047ab9 */ /* 0x000fe20000000800 */
[----:B01----:R-:W0:Y:S01]  /*0c30*/  LDC.64 R4, c[0x0][0x650] ;  /* 0x00019400ff047b82 */ /* 0x003e220000000a00 */
[----:B------:R-:W-:Y:S01]  /*0c40*/  UISETP.NE.AND UP2, UPT, UR4, 0x1, UPT ;  /* 0x000000010400788c */ /* 0x000fe2000bf45270 */
[----:B------:R-:W-:Y:S01]  /*0c50*/  IMAD.MOV.U32 R19, RZ, RZ, -0x1 ;  /* 0xffffffffff137424 */ /* 0x000fe200078e00ff */
[----:B------:R-:W-:Y:S01]  /*0c60*/  UISETP.NE.AND UP0, UPT, UR19, 0x2, UPT ;  /* 0x000000021300788c */ /* 0x000fe2000bf05270 */
[----:B------:R-:W-:Y:S01]  /*0c70*/  IMAD.MOV.U32 R18, RZ, RZ, -0x1 ;  /* 0xffffffffff127424 */ /* 0x000fe200078e00ff */
[----:B------:R-:W-:-:S07]  /*0c80*/  UP2UR UR48, UPR, URZ, 0x4 ;  /* 0x000000043f307883 */ /* 0x000fce0008000000 */
[----:B------:R-:W-:Y:S01]  /*0c90*/  @UP2 ULDC UR12, c[0x0][0x10] ;  /* 0x00000400000c2ab9 */ /* 0x000fe20000000800 */
[----:B------:R-:W-:Y:S01]  /*0ca0*/  @UP2 UMOV UR4, UR8 ;  /* 0x0000000800042c82 */ /* 0x000fe20008000000 */
[----:B------:R-:W-:Y:S01]  /*0cb0*/  @UP2 UMOV UR5, URZ ;  /* 0x0000003f00052c82 */ /* 0x000fe20008000000 */
[----:B------:R-:W-:Y:S01]  /*0cc0*/  @!UP2 ULDC UR16, c[0x0][0xc] ;  /* 0x000003000010aab9 */ /* 0x000fe20000000800 */
[----:B------:R-:W-:Y:S01]  /*0cd0*/  @UP2 UIMAD.WIDE.U32 UR12, UR15, UR12, UR4 ;  /* 0x0000000c0f0c22a5 */ /* 0x000fe2000f8e0004 */
[----:B------:R-:W-:Y:S02]  /*0ce0*/  ULDC UR10, c[0x0][0xc] ;  /* 0x00000300000a7ab9 */ /* 0x000fe40000000800 */
[----:B------:R-:W-:Y:S01]  /*0cf0*/  @UP2 UMOV UR4, URZ ;  /* 0x0000003f00042c82 */ /* 0x000fe20008000000 */
[----:B------:R-:W-:Y:S01]  /*0d00*/  UMOV UR5, URZ ;  /* 0x0000003f00057c82 */ /* 0x000fe20008000000 */
[----:B------:R-:W-:Y:S01]  /*0d10*/  @UP2 UIADD3 UR18, UR13, UR4, URZ ;  /* 0x000000040d122290 */ /* 0x000fe2000fffe03f */
[----:B------:R-:W-:-:S02]  /*0d20*/  ULDC UR11, c[0x0][0x10] ;  /* 0x00000400000b7ab9 */ /* 0x000fc40000000800 */
[----:B------:R-:W-:Y:S01]  /*0d30*/  UMOV UR4, UR15 ;  /* 0x0000000f00047c82 */ /* 0x000fe20008000000 */
[----:B------:R-:W-:Y:S02]  /*0d40*/  UIMAD.WIDE.U32 UR10, UR10, UR11, URZ ;  /* 0x0000000b0a0a72a5 */ /* 0x000fe4000f8e003f */
[----:B------:R-:W-:Y:S01]  /*0d50*/  @!UP2 UIMAD.WIDE.U32 UR4, UR8, UR16, UR4 ;  /* 0x000000100804a2a5 */ /* 0x000fe2000f8e0004 */
[----:B------:R-:W-:Y:S02]  /*0d60*/  ULDC UR13, c[0x0][0x14] ;  /* 0x00000500000d7ab9 */ /* 0x000fe40000000800 */
[----:B------:R-:W-:Y:S02]  /*0d70*/  UIMAD.WIDE.U32 UR36, UR10, UR13, URZ ;  /* 0x0000000d0a2472a5 */ /* 0x000fe4000f8e003f */
[----:B------:R-:W-:Y:S02]  /*0d80*/  UIMAD UR41, UR11, UR13, URZ ;  /* 0x0000000d0b2972a4 */ /* 0x000fe4000f8e023f */
[----:B------:R-:W-:Y:S01]  /*0d90*/  @!UP2 UMOV UR12, UR4 ;  /* 0x00000004000cac82 */ /* 0x000fe20008000000 */
[----:B------:R-:W-:Y:S01]  /*0da0*/  @!UP2 UMOV UR18, UR5 ;  /* 0x000000050012ac82 */ /* 0x000fe20008000000 */
[----:B------:R-:W-:-:S02]  /*0db0*/  UIADD3 UR41, UR37, UR41, URZ ;  /* 0x0000002925297290 */ /* 0x000fc4000fffe03f */
[----:B------:R-:W-:-:S04]  /*0dc0*/  UIADD3 UR4, UP1, UR12, UR36, URZ ;  /* 0x000000240c047290 */ /* 0x000fc8000ff3e03f */
[----:B------:R-:W-:Y:S02]  /*0dd0*/  UIADD3.X UR5, UR18, UR41, URZ, UP1, !UPT ;  /* 0x0000002912057290 */ /* 0x000fe40008ffe43f */
[----:B------:R-:W-:Y:S02]  /*0de0*/  USEL UR4, UR4, UR12, !UP0 ;  /* 0x0000000c04047287 */ /* 0x000fe4000c000000 */
[----:B------:R-:W-:-:S04]  /*0df0*/  USEL UR5, UR5, UR18, !UP0 ;  /* 0x0000001205057287 */ /* 0x000fc8000c000000 */
[----:B0-----:R-:W-:Y:S01]  /*0e00*/  ISETP.LE.U32.AND P0, PT, R4, UR4, PT ;  /* 0x0000000404007c0c */ /* 0x001fe2000bf03070 */
[----:B------:R-:W-:Y:S01]  /*0e10*/  IMAD.U32 R16, RZ, RZ, UR4 ;  /* 0x00000004ff107e24 */ /* 0x000fe2000f8e00ff */
[----:B------:R-:W-:Y:S01]  /*0e20*/  PRMT R4, RZ, 0x7610, R4 ;  /* 0x00007610ff047816 */ /* 0x000fe20000000004 */
[----:B------:R-:W-:Y:S02]  /*0e30*/  IMAD.U32 R2, RZ, RZ, UR5 ;  /* 0x00000005ff027e24 */ /* 0x000fe4000f8e00ff */
[----:B------:R-:W-:-:S03]  /*0e40*/  IMAD.U32 R17, RZ, RZ, UR5 ;  /* 0x00000005ff117e24 */ /* 0x000fc6000f8e00ff */
[----:B------:R-:W-:Y:S01]  /*0e50*/  ISETP.GE.U32.AND.EX P0, PT, R2, R5, PT, P0 ;  /* 0x000000050200720c */ /* 0x000fe20003f06100 */
[----:B------:R-:W-:-:S12]  /*0e60*/  IMAD.MOV.U32 R2, RZ, RZ, -0x1 ;  /* 0xffffffffff027424 */ /* 0x000fd800078e00ff */
[----:B------:R-:W-:Y:S05]  /*0e70*/  @P0 BRA `(.L_x_11) ;  /* 0x0000000400500947 */ /* 0x000fea0003800000 */
[----:B------:R-:W-:Y:S01]  /*0e80*/  ULDC.64 UR18, c[0x0][0x628] ;  /* 0x00018a0000127ab9 */ /* 0x000fe20000000a00 */
[C---:B------:R-:W-:Y:S01]  /*0e90*/  R2UR UR20, R16.reuse ;  /* 0x00000000101472ca */ /* 0x040fe200000e0000 */
[----:B------:R-:W-:Y:S01]  /*0ea0*/  ULDC UR16, c[0x0][0x630] ;  /* 0x00018c0000107ab9 */ /* 0x000fe20000000800 */
[----:B------:R-:W-:Y:S02]  /*0eb0*/  ISETP.NE.U32.AND P0, PT, RZ, UR18, PT ;  /* 0x00000012ff007c0c */ /* 0x000fe4000bf05070 */
[----:B------:R-:W-:Y:S02]  /*0ec0*/  R2UR UR4, R16 ;  /* 0x00000000100472ca */ /* 0x000fe400000e0000 */
[----:B------:R-:W-:Y:S02]  /*0ed0*/  ISETP.NE.AND.EX P0, PT, RZ, UR19, PT, P0 ;  /* 0x00000013ff007c0c */ /* 0x000fe4000bf05300 */
[----:B------:R-:W-:-:S11]  /*0ee0*/  R2UR UR5, R17 ;  /* 0x00000000110572ca */ /* 0x000fd600000e0000 */
[----:B------:R-:W-:Y:S05]  /*0ef0*/  @!P0 BRA `(.L_x_12) ;  /* 0x0000000000308947 */ /* 0x000fea0003800000 */
[----:B------:R-:W-:Y:S01]  /*0f00*/  R2UR UR4, R16 ;  /* 0x00000000100472ca */ /* 0x000fe200000e0000 */
[----:B------:R-:W-:Y:S01]  /*0f10*/  ULDC UR12, c[0x0][0x634] ;  /* 0x00018d00000c7ab9 */ /* 0x000fe20000000800 */
[----:B------:R-:W-:-:S11]  /*0f20*/  R2UR UR15, R17 ;  /* 0x00000000110f72ca */ /* 0x000fd600000e0000 */
[----:B------:R-:W-:-:S04]  /*0f30*/  UIADD3 UR12, UP1, UR4, UR12, URZ ;  /* 0x0000000c040c7290 */ /* 0x000fc8000ff3e03f */
[----:B------:R-:W-:-:S04]  /*0f40*/  UIADD3.X UR15, URZ, UR15, URZ, UP1, !UPT ;  /* 0x0000000f3f0f7290 */ /* 0x000fc80008ffe43f */
[----:B------:R-:W-:-:S04]  /*0f50*/  UIMAD.WIDE.U32 UR4, UR15, UR18, URZ ;  /* 0x000000120f0472a5 */ /* 0x000fc8000f8e003f */
[----:B------:R-:W-:Y:S02]  /*0f60*/  UIMAD.WIDE.U32 UR10, UP1, UR12, UR19, UR4 ;  /* 0x000000130c0a72a5 */ /* 0x000fe4000f820004 */
[----:B------:R-:W-:Y:S02]  /*0f70*/  UIMAD.WIDE.U32 UR4, UR12, UR18, URZ ;  /* 0x000000120c0472a5 */ /* 0x000fe4000f8e003f */
[----:B------:R-:W-:Y:S02]  /*0f80*/  UIADD3.X UR13, URZ, URZ, URZ, UP1, !UPT ;  /* 0x0000003f3f0d7290 */ /* 0x000fe40008ffe43f */
[----:B------:R-:W-:Y:S01]  /*0f90*/  UIADD3 URZ, UP1, UR5, UR10, URZ ;  /* 0x0000000a053f7290 */ /* 0x000fe2000ff3e03f */
[----:B------:R-:W-:-:S03]  /*0fa0*/  UMOV UR12, UR11 ;  /* 0x0000000b000c7c82 */ /* 0x000fc60008000000 */
[----:B------:R-:W-:-:S12]  /*0fb0*/  UIMAD.WIDE.U32.X UR4, UR15, UR19, UR12, UP1 ;  /* 0x000000130f0472a5 */ /* 0x000fd800088e040c */
.L_x_12:
[----:B------:R-:W-:Y:S01]  /*0fc0*/  USHF.R.U64 UR4, UR4, UR16, UR5 ;  /* 0x0000001004047299 */ /* 0x000fe20008001205 */
[----:B------:R-:W-:Y:S01]  /*0fd0*/  R2UR UR11, R17 ;  /* 0x00000000110b72ca */ /* 0x000fe200000e0000 */
[----:B------:R-:W-:Y:S02]  /*0fe0*/  USHF.R.U32.HI UR5, URZ, UR16, UR5 ;  /* 0x000000103f057299 */ /* 0x000fe40008011605 */
[----:B------:R-:W-:Y:S01]  /*0ff0*/  UIADD3 UR12, UP1, URZ, -UR4, URZ ;  /* 0x800000043f0c7290 */ /* 0x000fe2000ff3e03f */
[----:B------:R-:W-:Y:S01]  /*1000*/  ULDC.64 UR18, c[0x0][0x620] ;  /* 0x0001880000127ab9 */ /* 0x000fe20000000a00 */
[----:B------:R-:W-:Y:S02]  /*1010*/  UISETP.NE.AND UP2, UPT, UR48, URZ, UPT ;  /* 0x0000003f3000728c */ /* 0x000fe4000bf45270 */
[----:B------:R-:W-:Y:S01]  /*1020*/  UIADD3.X UR5, URZ, ~UR5, URZ, UP1, !UPT ;  /* 0x800000053f057290 */ /* 0x000fe20008ffe43f */
[----:B------:R-:W-:Y:S01]  /*1030*/  UMOV UR10, UR20 ;  /* 0x00000014000a7c82 */ /* 0x000fe20008000000 */
[----:B------:R-:W-:-:S02]  /*1040*/  ULDC UR13, c[0x0][0x618] ;  /* 0x00018600000d7ab9 */ /* 0x000fc40000000800 */
[----:B------:R-:W-:Y:S02]  /*1050*/  UIMAD UR5, UR5, UR18, URZ ;  /* 0x00000012050572a4 */ /* 0x000fe4000f8e023f */
[----:B------:R-:W-:Y:S02]  /*1060*/  UIMAD.WIDE.U32 UR10, UR12, UR18, UR10 ;  /* 0x000000120c0a72a5 */ /* 0x000fe4000f8e000a */
[----:B------:R-:W-:Y:S02]  /*1070*/  UIMAD UR12, UR12, UR19, UR5 ;  /* 0x000000130c0c72a4 */ /* 0x000fe4000f8e0205 */
[----:B------:R-:W-:Y:S02]  /*1080*/  @UP2 UIMAD UR7, UR17, UR9, UR8 ;  /* 0x00000009110722a4 */ /* 0x000fe4000f8e0208 */
[----:B------:R-:W-:Y:S01]  /*1090*/  UIADD3 UR11, UR11, UR12, URZ ;  /* 0x0000000c0b0b7290 */ /* 0x000fe2000fffe03f */
[----:B------:R-:W-:Y:S01]  /*10a0*/  ULDC.64 UR8, c[0x0][0x640] ;  /* 0x0001900000087ab9 */ /* 0x000fe20000000a00 */
[----:B------:R-:W-:-:S02]  /*10b0*/  ULDC UR15, c[0x0][0x608] ;  /* 0x00018200000f7ab9 */ /* 0x000fc40000000800 */
[----:B------:R-:W-:Y:S01]  /*10c0*/  USHF.R.U64 UR20, UR10, UR13, UR11 ;  /* 0x0000000d0a147299 */ /* 0x000fe2000800120b */
[----:B------:R-:W-:Y:S01]  /*10d0*/  ISETP.NE.U32.AND P0, PT, RZ, UR8, PT ;  /* 0x00000008ff007c0c */ /* 0x000fe2000bf05070 */
[----:B------:R-:W-:Y:S01]  /*10e0*/  USHF.R.U32.HI UR11, URZ, UR13, UR11 ;  /* 0x0000000d3f0b7299 */ /* 0x000fe2000801160b */
[----:B------:R-:W-:Y:S02]  /*10f0*/  ULDC UR21, c[0x0][0x658] ;  /* 0x0001960000157ab9 */ /* 0x000fe40000000800 */
[----:B------:R-:W-:Y:S01]  /*1100*/  ISETP.NE.AND.EX P0, PT, RZ, UR9, PT, P0 ;  /* 0x00000009ff007c0c */ /* 0x000fe2000bf05300 */
[----:B------:R-:W-:Y:S02]  /*1110*/  USHF.R.U64 UR25, UR20, UR15, UR11 ;  /* 0x0000000f14197299 */ /* 0x000fe4000800120b */
[----:B------:R-:W-:Y:S01]  /*1120*/  USHF.R.U32.HI UR11, URZ, UR15, UR11 ;  /* 0x0000000f3f0b7299 */ /* 0x000fe2000801160b */
[----:B------:R-:W-:Y:S01]  /*1130*/  UMOV UR10, 0xffffffff ;  /* 0xffffffff000a7882 */ /* 0x000fe20000000000 */
[----:B------:R-:W-:Y:S01]  /*1140*/  ULDC UR5, c[0x0][0x600] ;  /* 0x0001800000057ab9 */ /* 0x000fe20000000800 */
[----:B------:R-:W-:-:S02]  /*1150*/  USHF.L.U32 UR10, UR10, UR21, URZ ;  /* 0x000000150a0a7299 */ /* 0x000fc4000800063f */
[----:B------:R-:W-:Y:S02]  /*1160*/  USHF.R.U64 UR26, UR25, UR21, UR11 ;  /* 0x00000015191a7299 */ /* 0x000fe4000800120b */
[----:B------:R-:W-:Y:S02]  /*1170*/  ULOP3.LUT UR15, URZ, UR10, URZ, 0x33, !UPT ;  /* 0x0000000a3f0f7292 */ /* 0x000fe4000f8e333f */
[----:B------:R-:W-:Y:S02]  /*1180*/  UIADD3 UR19, UR5, -0x1, URZ ;  /* 0xffffffff05137890 */ /* 0x000fe4000fffe03f */
[----:B------:R-:W-:Y:S01]  /*1190*/  USHF.R.U32.HI UR11, URZ, UR21, UR11 ;  /* 0x000000153f0b7299 */ /* 0x000fe2000801160b */
[----:B------:R-:W-:Y:S01]  /*11a0*/  ULDC UR22, c[0x0][0x648] ;  /* 0x0001920000167ab9 */ /* 0x000fe20000000800 */
[----:B------:R-:W-:Y:S01]  /*11b0*/  ULDC UR23, c[0x0][0x638] ;  /* 0x00018e0000177ab9 */ /* 0x000fe20000000800 */
[----:B------:R-:W-:Y:S01]  /*11c0*/  UMOV UR24, 0x1 ;  /* 0x0000000100187882 */ /* 0x000fe20000000000 */
[----:B------:R-:W-:Y:S01]  /*11d0*/  UMOV UR10, UR26 ;  /* 0x0000001a000a7c82 */ /* 0x000fe20008000000 */
[----:B------:R-:W-:Y:S07]  /*11e0*/  @!P0 BRA `(.L_x_13) ;  /* 0x0000000000308947 */ /* 0x000fee0003800000 */
[----:B------:R-:W-:Y:S02]  /*11f0*/  ULDC UR16, c[0x0][0x64c] ;  /* 0x0001930000107ab9 */ /* 0x000fe40000000800 */
        /* <DEDUP_REMOVED lines=8> */
[----:B------:R-:W-:-:S07]  /*1280*/  UIMAD.WIDE.U32.X UR8, UR18, UR9, UR16, UP1 ;  /* 0x00000009120872a5 */ /* 0x000fce00088e0410 */
[----:B------:R-:W-:Y:S01]  /*1290*/  UMOV UR10, UR8 ;  /* 0x00000008000a7c82 */ /* 0x000fe20008000000 */
[----:B------:R-:W-:-:S05]  /*12a0*/  UMOV UR11, UR9 ;  /* 0x00000009000b7c82 */ /* 0x000fca0008000000 */
.L_x_13:
[----:B------:R-:W-:Y:S01]  /*12b0*/  USHF.R.U64 UR9, UR10, UR22, UR11 ;  /* 0x000000160a097299 */ /* 0x000fe2000800120b */
[----:B------:R-:W-:Y:S01]  /*12c0*/  IMAD.MOV.U32 R4, RZ, RZ, 0x1 ;  /* 0x00000001ff047424 */ /* 0x000fe200078e00ff */
[----:B------:R-:W-:Y:S01]  /*12d0*/  USHF.L.U32 UR8, UR24, UR21, URZ ;  /* 0x0000001518087299 */ /* 0x000fe2000800063f */
[----:B------:R-:W-:Y:S01]  /*12e0*/  IMAD.U32 R2, RZ, RZ, UR4 ;  /* 0x00000004ff027e24 */ /* 0x000fe2000f8e00ff */
[----:B------:R-:W-:Y:S02]  /*12f0*/  ULOP3.LUT UR15, UR25, UR15, URZ, 0xc0, !UPT ;  /* 0x0000000f190f7292 */ /* 0x000fe4000f8ec03f */
[----:B------:R-:W-:Y:S02]  /*1300*/  UIADD3 UR10, -UR9, URZ, URZ ;  /* 0x0000003f090a7290 */ /* 0x000fe4000fffe13f */
[----:B------:R-:W-:Y:S02]  /*1310*/  UIMAD UR15, UR8, UR9, UR15 ;  /* 0x00000009080f72a4 */ /* 0x000fe4000f8e020f */
[----:B------:R-:W-:-:S02]  /*1320*/  ULOP3.LUT UR19, UR20, UR19, URZ, 0xc0, !UPT ;  /* 0x0000001314137292 */ /* 0x000fc4000f8ec03f */
[----:B------:R-:W-:Y:S01]  /*1330*/  UIMAD UR8, UR10, UR23, UR26 ;  /* 0x000000170a0872a4 */ /* 0x000fe2000f8e021a */
[----:B------:R-:W-:Y:S01]  /*1340*/  ULDC UR9, c[0x0][0x610] ;  /* 0x0001840000097ab9 */ /* 0x000fe20000000800 */
[----:B------:R-:W-:Y:S02]  /*1350*/  UISETP.NE.AND UP1, UPT, UR48, URZ, UPT ;  /* 0x0000003f3000728c */ /* 0x000fe4000bf25270 */
[----:B------:R-:W-:Y:S02]  /*1360*/  UIMAD UR7, UR15, UR9, UR7 ;  /* 0x000000090f0772a4 */ /* 0x000fe4000f8e0207 */
[----:B------:R-:W-:-:S04]  /*1370*/  UIMAD UR8, UR8, UR5, UR19 ;  /* 0x00000005080872a4 */ /* 0x000fc8000f8e0213 */
[----:B------:R-:W-:Y:S02]  /*1380*/  USEL UR5, UR8, UR7, !UP1 ;  /* 0x0000000708057287 */ /* 0x000fe4000c800000 */
[----:B------:R-:W-:-:S04]  /*1390*/  USEL UR7, UR7, UR8, !UP1 ;  /* 0x0000000807077287 */ /* 0x000fc8000c800000 */
[----:B------:R-:W-:Y:S02]  /*13a0*/  IMAD.U32 R18, RZ, RZ, UR5 ;  /* 0x00000005ff127e24 */ /* 0x000fe4000f8e00ff */
[----:B------:R-:W-:-:S07]  /*13b0*/  IMAD.U32 R19, RZ, RZ, UR7 ;  /* 0x00000007ff137e24 */ /* 0x000fce000f8e00ff */
.L_x_11:
[----:B------:R-:W-:Y:S05]  /*13c0*/  @!P1 BRA `(.L_x_14) ;  /* 0x00000000000c9947 */ /* 0x000fea0003800000 */
[----:B------:R-:W-:Y:S01]  /*13d0*/  UCGABAR_WAIT ;  /* 0x0000000000007dc7 */ /* 0x000fe20008000000 */
[----:B------:R-:W-:Y:S01]  /*13e0*/  CCTL.IVALL ;  /* 0x00000000ff00798f */ /* 0x000fe20002000000 */
[----:B------:R-:W-:Y:S05]  /*13f0*/  BRA `(.L_x_15) ;  /* 0x0000000000047947 */ /* 0x000fea0003800000 */
.L_x_14:
[----:B------:R-:W-:Y:S06]  /*1400*/  BAR.SYNC.DEFER_BLOCKING 0x0 ;  /* 0x0000000000007b1d */ /* 0x000fec0000010000 */
.L_x_15:
[----:B------:R-:W-:Y:S02]  /*1410*/  ULDC UR4, c[0x0][0x28c] ;  /* 0x0000a30000047ab9 */ /* 0x000fe40000000800 */
[----:B------:R-:W-:-:S04]  /*1420*/  UIADD3 UR4, UR4, 0x3f, URZ ;  /* 0x0000003f04047890 */ /* 0x000fc8000fffe03f */
[----:B------:R-:W-:-:S04]  /*1430*/  USHF.R.S32.HI UR5, URZ, 0x1f, UR4 ;  /* 0x0000001f3f057899 */ /* 0x000fc80008011404 */
[----:B------:R-:W-:-:S04]  /*1440*/  ULEA.HI UR5, UR5, UR4, URZ, 0x6 ;  /* 0x0000000405057291 */ /* 0x000fc8000f8f303f */
[----:B------:R-:W-:Y:S01]  /*1450*/  USHF.R.S32.HI UR42, URZ, 0x6, UR5 ;  /* 0x000000063f2a7899 */ /* 0x000fe20008011405 */
[----:B------:R-:W-:Y:S11]  /*1460*/  @!P2 BRA `(.L_x_16) ;  /* 0x0000007400e8a947 */ /* 0x000ff60003800000 */
[----:B------:R-:W-:-:S06]  /*1470*/  UISETP.GT.U32.AND UP1, UPT, UR14, 0x1, UPT ;  /* 0x000000010e00788c */ /* 0x000fcc000bf24070 */
[----:B------:R-:W-:-:S13]  /*1480*/  PLOP3.LUT P0, PT, PT, PT, UP1, 0x80, 0x0 ;  /* 0x000000000000781c */ /* 0x000fda0003f0f018 */
[----:B------:R-:W-:Y:S05]  /*1490*/  @P0 EXIT ;  /* 0x000000000000094d */ /* 0x000fea0003800000 */
.L_x_17:
[----:B------:R-:W-:-:S08]  /*14a0*/  NOP ;  /* 0x0000000000007918 */ /* 0x000fd00000000000 */
[----:B------:R-:W0:Y:S02]  /*14b0*/  USETMAXREG.TRY_ALLOC.CTAPOOL UP1, 0xe8 ;  /* 0x000000e8000079c8 */ /* 0x000e240008020600 */
[----:B0-----:R-:W-:-:S13]  /*14c0*/  PLOP3.LUT P0, PT, PT, PT, UP1, 0x80, 0x0 ;  /* 0x000000000000781c */ /* 0x001fda0003f0f018 */
[----:B------:R-:W-:Y:S05]  /*14d0*/  @!P0 BRA `(.L_x_17) ;  /* 0xfffffffc00f08947 */ /* 0x000fea000383ffff */
[----:B------:R-:W-:-:S13]  /*14e0*/  LOP3.LUT P0, RZ, R4, 0xff, RZ, 0xc0, !PT ;  /* 0x000000ff04ff7812 */ /* 0x000fda000780c0ff */
[----:B------:R-:W-:Y:S05]  /*14f0*/  @!P0 EXIT ;  /* 0x000000000000894d */ /* 0x000fea0003800000 */
[----:B------:R-:W0:Y:S01]  /*1500*/  S2UR UR5, SR_CgaCtaId ;  /* 0x00000000000579c3 */ /* 0x000e220000008800 */
[----:B------:R-:W-:Y:S01]  /*1510*/  VIADD R7, R7, 0xffffffff ;  /* 0xffffffff07077836 */ /* 0x000fe20000000000 */
[CC--:B------:R-:W-:Y:S01]  /*1520*/  LEA.HI R0, R6.reuse, R3.reuse, RZ, 0x2 ;  /* 0x0000000306007211 */ /* 0x0c0fe200078f10ff */
[----:B------:R-:W-:Y:S01]  /*1530*/  UMOV UR43, 0x400 ;  /* 0x00000400002b7882 */ /* 0x000fe20000000000 */
[----:B------:R-:W-:Y:S01]  /*1540*/  LEA.HI R6, R6, R3, RZ, 0x5 ;  /* 0x0000000306067211 */ /* 0x000fe200078f28ff */
[----:B------:R-:W-:Y:S01]  /*1550*/  USHF.R.U32.HI UR4, URZ, 0x2, UR42 ;  /* 0x000000023f047899 */ /* 0x000fe2000801162a */
[----:B------:R-:W-:Y:S01]  /*1560*/  R2UR UR45, R7 ;  /* 0x00000000072d72ca */ /* 0x000fe200000e0000 */
[----:B------:R-:W-:Y:S01]  /*1570*/  ULOP3.LUT UR44, UR42, 0x3, URZ, 0xc0, !UPT ;  /* 0x000000032a2c7892 */ /* 0x000fe2000f8ec03f */
[--C-:B------:R-:W-:Y:S01]  /*1580*/  SHF.R.S32.HI R154, RZ, 0x2, R0.reuse ;  /* 0x00000002ff9a7819 */ /* 0x100fe20000011400 */
[----:B------:R-:W-:Y:S01]  /*1590*/  UISETP.LT.AND UP1, UPT, UR42, 0x1, UPT ;  /* 0x000000012a00788c */ /* 0x000fe2000bf21270 */
[----:B------:R-:W-:Y:S01]  /*15a0*/  SHF.R.S32.HI R5, RZ, 0x1f, R0 ;  /* 0x0000001fff057819 */ /* 0x000fe20000011400 */
[----:B------:R-:W-:Y:S01]  /*15b0*/  ULOP3.LUT UR4, UR4, 0x1, URZ, 0xc0, !UPT ;  /* 0x0000000104047892 */ /* 0x000fe2000f8ec03f */
[----:B------:R-:W-:Y:S01]  /*15c0*/  LOP3.LUT R156, R0, 0xfffffffc, RZ, 0xc0, !PT ;  /* 0xfffffffc009c7812 */ /* 0x000fe200078ec0ff */
[----:B------:R-:W-:Y:S01]  /*15d0*/  ULDC UR6, c[0x0][0x284] ;  /* 0x0000a10000067ab9 */ /* 0x000fe20000000800 */
[----:B------:R-:W-:Y:S01]  /*15e0*/  LEA.HI R5, R5, R154, RZ, 0x3 ;  /* 0x0000009a05057211 */ /* 0x000fe200078f18ff */
[----:B------:R-:W-:Y:S01]  /*15f0*/  USEL UR44, UR44, URZ, !UP0 ;  /* 0x0000003f2c2c7287 */ /* 0x000fe2000c000000 */
[----:B------:R-:W-:Y:S01]  /*1600*/  ISETP.NE.AND P0, PT, R7, RZ, PT ;  /* 0x000000ff0700720c */ /* 0x000fe20003f05270 */
[----:B------:R-:W-:Y:S01]  /*1610*/  USEL UR46, UR42, 0x1, UP1 ;  /* 0x000000012a2e7887 */ /* 0x000fe20008800000 */
[----:B------:R-:W-:Y:S01]  /*1620*/  LOP3.LUT R5, R5, 0xfffffff8, RZ, 0xc0, !PT ;  /* 0xfffffff805057812 */ /* 0x000fe200078ec0ff */
[----:B------:R-:W-:Y:S01]  /*1630*/  USHF.L.U32 UR45, UR45, 0x3, URZ ;  /* 0x000000032d2d7899 */ /* 0x000fe2000800063f */
[----:B------:R-:W-:Y:S01]  /*1640*/  IMAD.IADD R156, R3, 0x1, -R156 ;  /* 0x00000001039c7824 */ /* 0x000fe200078e0a9c */
[----:B------:R-:W-:Y:S01]  /*1650*/  UISETP.EQ.U32.AND UP0, UPT, UR4, 0x1, !UP0 ;  /* 0x000000010400788c */ /* 0x000fe2000c702070 */
[----:B------:R-:W-:Y:S01]  /*1660*/  SEL R163, RZ, 0x1, P0 ;  /* 0x00000001ffa37807 */ /* 0x000fe20000000000 */
[----:B------:R-:W-:Y:S01]  /*1670*/  IMAD.IADD R154, R154, 0x1, -R5 ;  /* 0x000000019a9a7824 */ /* 0x000fe200078e0a05 */
[----:B0-----:R-:W-:Y:S01]  /*1680*/  ULEA UR43, UR5, UR43, 0x18 ;  /* 0x0000002b052b7291 */ /* 0x001fe2000f8ec03f */
[----:B------:R-:W-:Y:S01]  /*1690*/  SHF.R.S32.HI R5, RZ, 0x5, R6 ;  /* 0x00000005ff057819 */ /* 0x000fe20000011406 */
[----:B------:R-:W-:Y:S01]  /*16a0*/  IMAD.U32 R158, RZ, RZ, UR45 ;  /* 0x0000002dff9e7e24 */ /* 0x000fe2000f8e00ff */
[----:B------:R-:W-:Y:S01]  /*16b0*/  USHF.L.U32 UR49, UR42, 0x1, URZ ;  /* 0x000000012a317899 */ /* 0x000fe2000800063f */
[--C-:B------:R-:W-:Y:S01]  /*16c0*/  SHF.R.S32.HI R155, RZ, 0x1f, R154.reuse ;  /* 0x0000001fff9b7819 */ /* 0x100fe2000001149a */
[----:B------:R-:W-:Y:S01]  /*16d0*/  UIADD3 UR50, UR43, 0x50, URZ ;  /* 0x000000502b327890 */ /* 0x000fe2000fffe03f */
[C-C-:B------:R-:W-:Y:S01]  /*16e0*/  IMAD R161, R5.reuse, -0x10, -R154.reuse ;  /* 0xfffffff005a17824 */ /* 0x140fe200078e0a9a */
[C---:B------:R-:W-:Y:S01]  /*16f0*/  LOP3.LUT R160, R158.reuse, 0x8, RZ, 0xc0, !PT ;  /* 0x000000089ea07812 */ /* 0x040fe200078ec0ff */
[----:B------:R-:W-:Y:S01]  /*1700*/  UIADD3 UR46, -UR46, UR42, URZ ;  /* 0x0000002a2e2e7290 */ /* 0x000fe2000fffe13f */
[----:B------:R-:W-:Y:S01]  /*1710*/  IMAD.WIDE R154, R5, 0x10, R154 ;  /* 0x00000010059a7825 */ /* 0x000fe200078e029a */
[----:B------:R-:W-:Y:S01]  /*1720*/  LOP3.LUT R158, R158, 0x8, RZ, 0xc, !PT ;  /* 0x000000089e9e7812 */ /* 0x000fe200078e0cff */
[----:B------:R-:W-:Y:S01]  /*1730*/  USEL UR47, URZ, 0x1, !UP0 ;  /* 0x000000013f2f7887 */ /* 0x000fe2000c000000 */
[----:B------:R-:W-:Y:S01]  /*1740*/  LOP3.LUT R160, R160, 0x18, RZ, 0x3c, !PT ;  /* 0x00000018a0a07812 */ /* 0x000fe200078e3cff */
[----:B------:R-:W-:-:S02]  /*1750*/  IMAD.U32 R157, RZ, RZ, UR50 ;  /* 0x00000032ff9d7e24 */ /* 0x000fc4000f8e00ff */
[----:B------:R-:W-:Y:S02]  /*1760*/  VIADD R161, R161, UR6 ;  /* 0x00000006a1a17c36 */ /* 0x000fe40008000000 */
[----:B------:R-:W-:-:S07]  /*1770*/  VIADD R159, R157, UR45 ;  /* 0x0000002d9d9f7c36 */ /* 0x000fce0008000000 */
.L_x_297:
[----:B------:R-:W-:Y:S01]  /*1780*/  SHF.L.U32 R0, R163, 0x1f, RZ ;  /* 0x0000001fa3007819 */ /* 0x000fe200000006ff */
[----:B------:R-:W-:Y:S02]  /*1790*/  ULDC UR4, c[0x0][0x28c] ;  /* 0x0000a30000047ab9 */ /* 0x000fe40000000800 */
[----:B------:R-:W-:Y:S01]  /*17a0*/  ISETP.LT.AND P1, PT, RZ, UR4, PT ;  /* 0x00000004ff007c0c */ /* 0x000fe2000bf21270 */
[----:B------:R-:W0:Y:S02]  /*17b0*/  SYNCS.PHASECHK.TRANS64.TRYWAIT P0, [R157+UR45], R0 ;  /* 0x000000009d0075a7 */ /* 0x000e24000800016d */
[----:B0--34-:R-:W-:Y:S10]  /*17c0*/  @!P0 BRA `(.L_x_18) ;  /* 0x0000008400648947 */ /* 0x019ff40003800000 */
.L_x_319:
[----:B------:R-:W-:Y:S05]  /*17d0*/  @P1 BRA `(.L_x_19) ;  /* 0x0000000000401947 */ /* 0x000fea0003800000 */
[----:B0-----:R-:W-:Y:S01]  /*17e0*/  MOV R0, 0x0 ;  /* 0x0000000000007802 */ /* 0x001fe20000000f00 */
[----:B------:R-:W-:Y:S01]  /*17f0*/  ULDC.64 UR4, c[0x4][0x68] ;  /* 0x01001a0000047ab9 */ /* 0x000fe20000000a00 */
[----:B------:R-:W-:Y:S01]  /*1800*/  ULDC.64 UR6, c[0x4][0x8] ;  /* 0x0100020000067ab9 */ /* 0x000fe20000000a00 */
[----:B------:R-:W-:Y:S01]  /*1810*/  IMAD.U32 R4, RZ, RZ, UR4 ;  /* 0x00000004ff047e24 */ /* 0x000fe2000f8e00ff */
[----:B------:R0:W1:Y:S01]  /*1820*/  LDC.64 R14, c[0x4][R0] ;  /* 0x01000000000e7b82 */ /* 0x0000620000000a00 */
[----:B------:R-:W-:Y:S01]  /*1830*/  IMAD.U32 R5, RZ, RZ, UR5 ;  /* 0x00000005ff057e24 */ /* 0x000fe2000f8e00ff */
[----:B------:R-:W-:Y:S01]  /*1840*/  ULDC.64 UR4, c[0x4][0x70] ;  /* 0x01001c0000047ab9 */ /* 0x000fe20000000a00 */
[----:B------:R-:W-:Y:S02]  /*1850*/  IMAD.U32 R10, RZ, RZ, UR6 ;  /* 0x00000006ff0a7e24 */ /* 0x000fe4000f8e00ff */
[----:B------:R-:W-:Y:S02]  /*1860*/  IMAD.U32 R6, RZ, RZ, UR4 ;  /* 0x00000004ff067e24 */ /* 0x000fe4000f8e00ff */
[----:B------:R-:W-:-:S02]  /*1870*/  IMAD.U32 R7, RZ, RZ, UR5 ;  /* 0x00000005ff077e24 */ /* 0x000fc4000f8e00ff */
[----:B------:R-:W-:Y:S02]  /*1880*/  IMAD.U32 R11, RZ, RZ, UR7 ;  /* 0x00000007ff0b7e24 */ /* 0x000fe4000f8e00ff */
[----:B------:R-:W-:Y:S02]  /*1890*/  IMAD.MOV.U32 R8, RZ, RZ, 0x1e1 ;  /* 0x000001e1ff087424 */ /* 0x000fe400078e00ff */
[----:B------:R-:W-:Y:S02]  /*18a0*/  IMAD.MOV.U32 R12, RZ, RZ, 0x1 ;  /* 0x00000001ff0c7424 */ /* 0x000fe400078e00ff */
[----:B0-----:R-:W-:-:S07]  /*18b0*/  IMAD.MOV.U32 R13, RZ, RZ, RZ ;  /* 0x000000ffff0d7224 */ /* 0x001fce00078e00ff */
[----:B------:R-:W-:-:S07]  /*18c0*/  LEPC R20, `(.L_x_19) ;  /* 0x000000001014794e */ /* 0x000fce0000000000 */
[----:B-1---5:R-:W-:Y:S05]  /*18d0*/  CALL.ABS.NOINC R14 ;  /* 0x000000000e007343 */ /* 0x022fea0003c00000 */
.L_x_19:
[----:B------:R-:W-:-:S06]  /*18e0*/  ULOP3.LUT UR4, UR40, 0x1, URZ, 0xfc, !UPT ;  /* 0x0000000128047892 */ /* 0x000fcc000f8efc3f */
[----:B0-----:R-:W-:-:S05]  /*18f0*/  IMAD.U32 R0, RZ, RZ, UR4 ;  /* 0x00000004ff007e24 */ /* 0x001fca000f8e00ff */
[----:B------:R-:W-:-:S13]  /*1900*/  ISETP.NE.AND P0, PT, R0, 0x3, PT ;  /* 0x000000030000780c */ /* 0x000fda0003f05270 */
[----:B------:R-:W-:Y:S05]  /*1910*/  @!P0 BRA `(.L_x_20) ;  /* 0x0000000000048947 */ /* 0x000fea0003800000 */
[----:B------:R-:W-:Y:S01]  /*1920*/  BPT.TRAP 0x1 ;  /* 0x000000040000795c */ /* 0x000fe20000300000 */
.L_x_20:
[----:B------:R-:W-:Y:S02]  /*1930*/  IMAD.U32 R3, RZ, RZ, UR44 ;  /* 0x0000002cff037e24 */ /* 0x000fe4000f8e00ff */
[----:B------:R-:W-:-:S03]  /*1940*/  IMAD.U32 R0, RZ, RZ, UR47 ;  /* 0x0000002fff007e24 */ /* 0x000fc6000f8e00ff */
[----:B------:R-:W-:Y:S02]  /*1950*/  LEA R3, R3, UR43, 0x3 ;  /* 0x0000002b03037c11 */ /* 0x000fe4000f8e18ff */
[----:B------:R-:W-:-:S04]  /*1960*/  SHF.L.U32 R0, R0, 0x1f, RZ ;  /* 0x0000001f00007819 */ /* 0x000fc800000006ff */
[----:B------:R0:W1:Y:S01]  /*1970*/  SYNCS.PHASECHK.TRANS64.TRYWAIT P1, [R3+URZ], R0 ;  /* 0x00000000030075a7 */ /* 0x000062000802017f */
[----:B------:R-:W-:Y:S05]  /*1980*/  @!P0 BRA `(.L_x_21) ;  /* 0x0000000000048947 */ /* 0x000fea0003800000 */
[----:B------:R-:W-:Y:S01]  /*1990*/  BPT.TRAP 0x1 ;  /* 0x000000040000795c */ /* 0x000fe20000300000 */
.L_x_21:
[----:B------:R-:W-:-:S05]  /*19a0*/  IMAD.U32 R4, RZ, RZ, UR46 ;  /* 0x0000002eff047e24 */ /* 0x000fca000f8e00ff */
[----:B------:R-:W-:Y:S01]  /*19b0*/  ISETP.GE.AND P2, PT, R4, 0x1, PT ;  /* 0x000000010400780c */ /* 0x000fe20003f46270 */
[----:B-1----:R-:W-:-:S12]  /*19c0*/  @P1 BRA `(.L_x_22) ;  /* 0x0000000000081947 */ /* 0x002fd80003800000 */
[----:B------:R-:W1:Y:S02]  /*19d0*/  SYNCS.PHASECHK.TRANS64.TRYWAIT P1, [R3+URZ], R0 ;  /* 0x00000000030075a7 */ /* 0x000e64000802017f */
[----:B-1----:R-:W-:Y:S05]  /*19e0*/  @!P1 BRA `(.L_x_23) ;  /* 0x0000008000f09947 */ /* 0x002fea0003800000 */
.L_x_22:
[----:B------:R-:W-:Y:S05]  /*19f0*/  WARPSYNC.ALL ;  /* 0x0000000000007948 */ /* 0x000fea0003800000 */
[----:B------:R-:W-:Y:S01]  /*1a00*/  UIADD3 UR4, UR43, 0x180, URZ ;  /* 0x000001802b047890 */ /* 0x000fe2000fffe03f */
[----:B------:R-:W-:Y:S01]  /*1a10*/  WARPGROUP.ARRIVE ;  /* 0x00000000000079c5 */ /* 0x000fe20000000000 */
[----:B------:R-:W-:Y:S02]  /*1a20*/  UIADD3 UR5, UR43, 0x4180, URZ ;  /* 0x000041802b057890 */ /* 0x000fe4000fffe03f */
[----:B------:R-:W-:Y:S02]  /*1a30*/  USHF.R.U32.HI UR4, URZ, 0x4, UR4 ;  /* 0x000000043f047899 */ /* 0x000fe40008011604 */
[----:B------:R-:W-:-:S02]  /*1a40*/  USHF.R.U32.HI UR5, URZ, 0x4, UR5 ;  /* 0x000000043f057899 */ /* 0x000fc40008011605 */
[----:B------:R-:W-:Y:S02]  /*1a50*/  ULOP3.LUT UR4, UR4, 0x3fff, URZ, 0xc0, !UPT ;  /* 0x00003fff04047892 */ /* 0x000fe4000f8ec03f */
[----:B------:R-:W-:Y:S02]  /*1a60*/  ULOP3.LUT UR5, UR5, 0x3fff, URZ, 0xc0, !UPT ;  /* 0x00003fff05057892 */ /* 0x000fe4000f8ec03f */
[----:B------:R-:W-:Y:S02]  /*1a70*/  ULOP3.LUT UR10, UR4, 0x10000, URZ, 0xfc, !UPT ;  /* 0x00010000040a7892 */ /* 0x000fe4000f8efc3f */
[----:B------:R-:W-:Y:S02]  /*1a80*/  ULOP3.LUT UR9, UR5, 0x10000, URZ, 0xfc, !UPT ;  /* 0x0001000005097892 */ /* 0x000fe4000f8efc3f */
[----:B------:R-:W-:Y:S02]  /*1a90*/  ULEA UR4, UR44, UR10, 0x8 ;  /* 0x0000000a2c047291 */ /* 0x000fe4000f8e403f */
[----:B------:R-:W-:Y:S01]  /*1aa0*/  ULEA UR6, UR44, UR9, 0xa ;  /* 0x000000092c067291 */ /* 0x000fe2000f8e503f */
[----:B------:R-:W-:Y:S01]  /*1ab0*/  UMOV UR5, 0x80000020 ;  /* 0x8000002000057882 */ /* 0x000fe20000000000 */
[----:B------:R-:W-:-:S07]  /*1ac0*/  UMOV UR7, 0x80000020 ;  /* 0x8000002000077882 */ /* 0x000fce0000000000 */
[----:B------:R-:W-:Y:S01]  /*1ad0*/  IGMMA.64x256x32.S8.S8 R24, gdesc[UR4], RZ, !UPT, gsb0 ;  /* 0x06600000041879f1 */ /* 0x000fe2000c0410ff */
[----:B------:R-:W-:Y:S02]  /*1ae0*/  UIADD3 UR4, UR4, 0x2, URZ ;  /* 0x0000000204047890 */ /* 0x000fe4000fffe03f */
[----:B------:R-:W-:Y:S01]  /*1af0*/  UIADD3 UR6, UR6, 0x2, URZ ;  /* 0x0000000206067890 */ /* 0x000fe2000fffe03f */
[----:B------:R-:W-:Y:S01]  /*1b00*/  UMOV UR5, 0x80000020 ;  /* 0x8000002000057882 */ /* 0x000fe20000000000 */
[----:B------:R-:W-:Y:S01]  /*1b10*/  UMOV UR7, 0x80000020 ;  /* 0x8000002000077882 */ /* 0x000fe20000000000 */
[----:B------:R-:W-:Y:S02]  /*1b20*/  WARPGROUP.DEPBAR.LE gsb0, 0x0 ;  /* 0x00008000000079c5 */ /* 0x000fe40000010000 */
[----:B------:R-:W-:-:S06]  /*1b30*/  WARPGROUP.ARRIVE ;  /* 0x00000000000079c5 */ /* 0x000fcc0000000000 */
[----:B------:R-:W-:Y:S03]  /*1b40*/  IGMMA.64x256x32.S8.S8 R24, gdesc[UR4], R24, gsb0 ;  /* 0x06600000041879f1 */ /* 0x000fe60008041018 */
[----:B------:R-:W-:Y:S02]  /*1b50*/  WARPGROUP.DEPBAR.LE gsb0, 0x0 ;  /* 0x00008000000079c5 */ /* 0x000fe40000010000 */
[----:B------:R-:W-:Y:S05]  /*1b60*/  @!P2 BRA `(.L_x_24) ;  /* 0x0000000000d8a947 */ /* 0x000fea0003800000 */
[----:B------:R-:W-:Y:S01]  /*1b70*/  UIADD3 UR4, UR44, 0x1, URZ ;  /* 0x000000012c047890 */ /* 0x000fe2000fffe03f */
[----:B01----:R-:W-:Y:S02]  /*1b80*/  IMAD.U32 R0, RZ, RZ, UR46 ;  /* 0x0000002eff007e24 */ /* 0x003fe4000f8e00ff */
[----:B------:R-:W-:Y:S01]  /*1b90*/  IMAD.U32 R3, RZ, RZ, UR44 ;  /* 0x0000002cff037e24 */ /* 0x000fe2000f8e00ff */
[----:B------:R-:W-:-:S04]  /*1ba0*/  UISETP.NE.AND UP0, UPT, UR4, 0x4, UPT ;  /* 0x000000040400788c */ /* 0x000fc8000bf05270 */
[----:B------:R-:W-:Y:S02]  /*1bb0*/  USEL UR5, URZ, 0x1, UP0 ;  /* 0x000000013f057887 */ /* 0x000fe40008000000 */
[----:B------:R-:W-:Y:S02]  /*1bc0*/  USEL UR8, UR4, URZ, UP0 ;  /* 0x0000003f04087287 */ /* 0x000fe40008000000 */
[----:B------:R-:W-:-:S06]  /*1bd0*/  ULOP3.LUT UR5, UR47, UR5, URZ, 0x3c, !UPT ;  /* 0x000000052f057292 */ /* 0x000fcc000f8e3c3f */
[----:B------:R-:W-:-:S07]  /*1be0*/  IMAD.U32 R6, RZ, RZ, UR5 ;  /* 0x00000005ff067e24 */ /* 0x000fce000f8e00ff */
.L_x_31:
[----:B------:R-:W-:Y:S05]  /*1bf0*/  @!P0 BRA `(.L_x_25) ;  /* 0x0000000000048947 */ /* 0x000fea0003800000 */
[----:B------:R-:W-:Y:S01]  /*1c00*/  BPT.TRAP 0x1 ;  /* 0x000000040000795c */ /* 0x000fe20000300000 */
.L_x_25:
[----:B------:R-:W-:Y:S01]  /*1c10*/  ULEA UR4, UR8, UR43, 0x3 ;  /* 0x0000002b08047291 */ /* 0x000fe2000f8e183f */
[----:B------:R-:W-:-:S08]  /*1c20*/  SHF.L.U32 R4, R6, 0x1f, RZ ;  /* 0x0000001f06047819 */ /* 0x000fd000000006ff */
[----:B------:R0:W1:Y:S01]  /*1c30*/  SYNCS.PHASECHK.TRANS64.TRYWAIT P1, [UR4], R4 ;  /* 0x00000004ff0075a7 */ /* 0x0000620008020144 */
[----:B------:R-:W-:Y:S05]  /*1c40*/  @!P0 BRA `(.L_x_26) ;  /* 0x0000000000048947 */ /* 0x000fea0003800000 */
[----:B------:R-:W-:Y:S01]  /*1c50*/  BPT.TRAP 0x1 ;  /* 0x000000040000795c */ /* 0x000fe20000300000 */
.L_x_26:
[----:B-1----:R-:W-:Y:S05]  /*1c60*/  @P1 BRA `(.L_x_27) ;  /* 0x0000000000081947 */ /* 0x002fea0003800000 */
[----:B------:R-:W1:Y:S02]  /*1c70*/  SYNCS.PHASECHK.TRANS64.TRYWAIT P1, [UR4], R4 ;  /* 0x00000004ff0075a7 */ /* 0x000e640008020144 */
[----:B-1----:R-:W-:Y:S05]  /*1c80*/  @!P1 BRA `(.L_x_28) ;  /* 0x00000080005c9947 */ /* 0x002fea0003800000 */
.L_x_27:
[----:B------:R-:W-:Y:S01]  /*1c90*/  ULEA UR4, UR8, UR10, 0x8 ;  /* 0x0000000a08047291 */ /* 0x000fe2000f8e403f */
[----:B------:R-:W-:Y:S01]  /*1ca0*/  WARPGROUP.ARRIVE ;  /* 0x00000000000079c5 */ /* 0x000fe20000000000 */
[----:B------:R-:W-:Y:S01]  /*1cb0*/  ULEA UR6, UR8, UR9, 0xa ;  /* 0x0000000908067291 */ /* 0x000fe2000f8e503f */
[----:B------:R-:W-:Y:S01]  /*1cc0*/  UMOV UR5, 0x80000020 ;  /* 0x8000002000057882 */ /* 0x000fe20000000000 */
[----:B------:R-:W-:-:S07]  /*1cd0*/  UMOV UR7, 0x80000020 ;  /* 0x8000002000077882 */ /* 0x000fce0000000000 */
[----:B------:R-:W-:Y:S01]  /*1ce0*/  IGMMA.64x256x32.S8.S8 R24, gdesc[UR4], R24, gsb0 ;  /* 0x06600000041879f1 */ /* 0x000fe20008041018 */
        /* <DEDUP_REMOVED lines=9> */
[----:B------:R-:W-:Y:S01]  /*1d80*/  BPT.TRAP 0x1 ;  /* 0x000000040000795c */ /* 0x000fe20000300000 */
.L_x_29:
[----:B------:R-:W-:Y:S01]  /*1d90*/  ISETP.NE.AND P1, PT, R152, RZ, PT ;  /* 0x000000ff9800720c */ /* 0x000fe20003f25270 */
[----:B------:R-:W-:-:S12]  /*1da0*/  UISETP.GT.U32.AND UP0, UPT, UR40, 0x1, UPT ;  /* 0x000000012800788c */ /* 0x000fd8000bf04070 */
[----:B01----:R-:W-:-:S05]  /*1db0*/  @P1 LEA R4, R3, UR43, 0x3 ;  /* 0x0000002b03041c11 */ /* 0x003fca000f8e18ff */
[----:B------:R-:W-:-:S05]  /*1dc0*/  @P1 VIADD R4, R4, 0x20 ;  /* 0x0000002004041836 */ /* 0x000fca0000000000 */
[----:B------:R-:W-:-:S04]  /*1dd0*/  @P1 PRMT R4, R153, 0x654, R4 ;  /* 0x0000065499041816 */ /* 0x000fc80000000004 */
[----:B------:R0:W-:Y:S01]  /*1de0*/  @P1 SYNCS.ARRIVE.TRANS64.RED.A1T0 RZ, [R4+URZ], RZ ;  /* 0x000000ff04ff19a7 */ /* 0x0001e2000810043f */
[----:B------:R-:W-:-:S13]  /*1df0*/  PLOP3.LUT P1, PT, PT, PT, UP0, 0x80, 0x0 ;  /* 0x000000000000781c */ /* 0x000fda0003f2f008 */
[----:B0-----:R-:W-:Y:S05]  /*1e00*/  @P1 BRA `(.L_x_30) ;  /* 0x0000000000041947 */ /* 0x001fea0003800000 */
[----:B------:R-:W-:Y:S01]  /*1e10*/  BPT.TRAP 0x1 ;  /* 0x000000040000795c */ /* 0x000fe20000300000 */
.L_x_30:
[----:B------:R-:W-:Y:S01]  /*1e20*/  UIADD3 UR8, UR8, 0x1, URZ ;  /* 0x0000000108087890 */ /* 0x000fe2000fffe03f */
[C---:B------:R-:W-:Y:S01]  /*1e30*/  ISETP.GT.AND P2, PT, R0.reuse, 0x1, PT ;  /* 0x000000010000780c */ /* 0x040fe20003f44270 */
[----:B------:R-:W-:Y:S02]  /*1e40*/  VIADD R3, R3, 0x1 ;  /* 0x0000000103037836 */ /* 0x000fe40000000000 */
[----:B------:R-:W-:Y:S01]  /*1e50*/  UISETP.NE.AND UP0, UPT, UR8, 0x4, UPT ;  /* 0x000000040800788c */ /* 0x000fe2000bf05270 */
[----:B------:R-:W-:Y:S02]  /*1e60*/  VIADD R0, R0, 0xffffffff ;  /* 0xffffffff00007836 */ /* 0x000fe40000000000 */
[C---:B------:R-:W-:Y:S01]  /*1e70*/  ISETP.NE.AND P1, PT, R3.reuse, 0x4, PT ;  /* 0x000000040300780c */ /* 0x040fe20003f25270 */
[----:B------:R-:W-:Y:S02]  /*1e80*/  USEL UR4, URZ, 0x1, UP0 ;  /* 0x000000013f047887 */ /* 0x000fe40008000000 */
[----:B------:R-:W-:Y:S01]  /*1e90*/  USEL UR8, UR8, URZ, UP0 ;  /* 0x0000003f08087287 */ /* 0x000fe20008000000 */
[----:B------:R-:W-:-:S03]  /*1ea0*/  SEL R3, R3, RZ, P1 ;  /* 0x000000ff03037207 */ /* 0x000fc60000800000 */
[----:B------:R-:W-:Y:S01]  /*1eb0*/  LOP3.LUT R6, R6, UR4, RZ, 0x3c, !PT ;  /* 0x0000000406067c12 */ /* 0x000fe2000f8e3cff */
[----:B------:R-:W-:Y:S07]  /*1ec0*/  @P2 BRA `(.L_x_31) ;  /* 0xfffffffc00482947 */ /* 0x000fee000383ffff */
.L_x_24:
[----:B01----:R-:W0:Y:S01]  /*1ed0*/  LDC R0, c[0x0][0x28c] ;  /* 0x0000a300ff007b82 */ /* 0x003e220000000800 */
[----:B------:R1:W-:Y:S01]  /*1ee0*/  SYNCS.ARRIVE.TRANS64.A1T0 RZ, [R158+UR50], RZ ;  /* 0x000000ff9eff79a7 */ /* 0x0003e20008100032 */
[----:B0-----:R-:W-:-:S13]  /*1ef0*/  ISETP.GE.AND P1, PT, R0, 0x1, PT ;  /* 0x000000010000780c */ /* 0x001fda0003f26270 */
[----:B-1----:R-:W-:Y:S05]  /*1f00*/  @!P1 BRA `(.L_x_32) ;  /* 0x0000000000409947 */ /* 0x002fea0003800000 */
[----:B------:R-:W-:Y:S05]  /*1f10*/  @!P0 BRA `(.L_x_33) ;  /* 0x0000000000048947 */ /* 0x000fea0003800000 */
[----:B------:R-:W-:Y:S01]  /*1f20*/  BPT.TRAP 0x1 ;  /* 0x000000040000795c */ /* 0x000fe20000300000 */
.L_x_33:
[----:B------:R-:W-:Y:S01]  /*1f30*/  ISETP.NE.AND P0, PT, R152, RZ, PT ;  /* 0x000000ff9800720c */ /* 0x000fe20003f05270 */
[----:B------:R-:W-:-:S12]  /*1f40*/  IMAD.U32 R3, RZ, RZ, UR43 ;  /* 0x0000002bff037e24 */ /* 0x000fd8000f8e00ff */
[----:B------:R-:W-:-:S05]  /*1f50*/  VOTEU.ANY UP0, P0 ;  /* 0x00000000003f7886 */ /* 0x000fca0000000100 */
[----:B------:R-:W-:Y:S02]  /*1f60*/  @UP0 UIADD3 UR4, UR46, UR44, URZ ;  /* 0x0000002c2e040290 */ /* 0x000fe4000fffe03f */
[----:B------:R-:W-:-:S04]  /*1f70*/  UISETP.GT.U32.AND UP0, UPT, UR40, 0x1, UPT ;  /* 0x000000012800788c */ /* 0x000fc8000bf04070 */
[----:B------:R-:W-:-:S04]  /*1f80*/  IMAD.U32 R0, RZ, RZ, UR4 ;  /* 0x00000004ff007e24 */ /* 0x000fc8000f8e00ff */
[----:B------:R-:W-:-:S05]  /*1f90*/  @P0 IMAD.SHL.U32 R0, R0, 0x8, RZ ;  /* 0x0000000800000824 */ /* 0x000fca00078e00ff */
[----:B------:R-:W-:-:S04]  /*1fa0*/  @P0 LOP3.LUT R0, R0, 0x18, RZ, 0xc0, !PT ;  /* 0x0000001800000812 */ /* 0x000fc800078ec0ff */
[----:B------:R-:W-:-:S04]  /*1fb0*/  @P0 IADD3 R0, R3, 0x20, R0 ;  /* 0x0000002003000810 */ /* 0x000fc80007ffe000 */
[----:B------:R-:W-:-:S04]  /*1fc0*/  @P0 PRMT R0, R153, 0x654, R0 ;  /* 0x0000065499000816 */ /* 0x000fc80000000000 */
[----:B------:R0:W-:Y:S01]  /*1fd0*/  @P0 SYNCS.ARRIVE.TRANS64.RED.A1T0 RZ, [R0+URZ], RZ ;  /* 0x000000ff00ff09a7 */ /* 0x0001e2000810043f */
[----:B------:R-:W-:-:S13]  /*1fe0*/  PLOP3.LUT P0, PT, PT, PT, UP0, 0x80, 0x0 ;  /* 0x000000000000781c */ /* 0x000fda0003f0f008 */
[----:B0-----:R-:W-:Y:S05]  /*1ff0*/  @P0 BRA `(.L_x_32) ;  /* 0x0000000000040947 */ /* 0x001fea0003800000 */
[----:B------:R-:W-:Y:S01]  /*2000*/  BPT.TRAP 0x1 ;  /* 0x000000040000795c */ /* 0x000fe20000300000 */
.L_x_32:
[----:B------:R-:W-:Y:S01]  /*2010*/  SHF.L.U32 R0, R163, 0x1f, RZ ;  /* 0x0000001fa3007819 */ /* 0x000fe200000006ff */
[----:B------:R-:W-:Y:S01]  /*2020*/  UIADD3 UR44, UR49, UR44, URZ ;  /* 0x0000002c312c7290 */ /* 0x000fe2000fffe03f */
[----:B------:R-:W0:Y:S01]  /*2030*/  LDC R7, c[0x0][0x288] ;  /* 0x0000a200ff077b82 */ /* 0x000e220000000800 */
[----:B------:R-:W-:Y:S02]  /*2040*/  IMAD.SHL.U32 R8, R156, 0x2, RZ ;  /* 0x000000029c087824 */ /* 0x000fe400078e00ff */
[----:B------:R-:W-:Y:S02]  /*2050*/  USHF.R.U32.HI UR4, URZ, 0x2, UR44 ;  /* 0x000000023f047899 */ /* 0x000fe4000801162c */
[----:B------:R-:W-:Y:S01]  /*2060*/  UISETP.GT.U32.AND UP0, UPT, UR44, 0x3, UPT ;  /* 0x000000032c00788c */ /* 0x000fe2000bf04070 */
[----:B------:R-:W-:Y:S01]  /*2070*/  SHF.R.S32.HI R9, RZ, 0x1f, R8 ;  /* 0x0000001fff097819 */ /* 0x000fe20000011408 */
[----:B------:R-:W-:Y:S01]  /*2080*/  ULOP3.LUT UR4, UR4, 0x1, URZ, 0xc0, !UPT ;  /* 0x0000000104047892 */ /* 0x000fe2000f8ec03f */
[----:B------:R-:W1:Y:S01]  /*2090*/  SYNCS.PHASECHK.TRANS64.TRYWAIT P0, [R157+UR45+0x10], R0 ;  /* 0x000010009d0075a7 */ /* 0x000e62000800016d */
[----:B------:R-:W-:-:S02]  /*20a0*/  UISETP.LT.U32.AND UP0, UPT, UR49, 0x4, UP0 ;  /* 0x000000043100788c */ /* 0x000fc40008701070 */
[----:B------:R-:W-:Y:S02]  /*20b0*/  UISETP.NE.U32.AND UP1, UPT, UR4, 0x1, UPT ;  /* 0x000000010400788c */ /* 0x000fe4000bf25070 */
[----:B------:R-:W-:Y:S02]  /*20c0*/  USEL UR5, URZ, 0x1, !UP0 ;  /* 0x000000013f057887 */ /* 0x000fe4000c000000 */
[----:B------:R-:W-:Y:S02]  /*20d0*/  UISETP.GT.U32.AND UP1, UPT, UR49, 0x3, !UP1 ;  /* 0x000000033100788c */ /* 0x000fe4000cf24070 */
[----:B------:R-:W-:Y:S02]  /*20e0*/  ULOP3.LUT UR44, UR44, 0x3, URZ, 0xc0, !UPT ;  /* 0x000000032c2c7892 */ /* 0x000fe4000f8ec03f */
[----:B------:R-:W-:-:S04]  /*20f0*/  USEL UR4, URZ, 0x1, !UP1 ;  /* 0x000000013f047887 */ /* 0x000fc8000c800000 */
[----:B------:R-:W-:Y:S01]  /*2100*/  ULOP3.LUT UR47, UR4, UR47, UR5, 0x96, !UPT ;  /* 0x0000002f042f7292 */ /* 0x000fe2000f8e9605 */
[----:B01----:R-:W-:Y:S11]  /*2110*/  @!P0 BRA `(.L_x_34) ;  /* 0x0000007c00508947 */ /* 0x003ff60003800000 */
.L_x_320:
[----:B0-----:R-:W-:Y:S01]  /*2120*/  IMAD.SHL.U32 R0, R19, 0x40, RZ ;  /* 0x0000004013007824 */ /* 0x001fe200078e00ff */
[----:B------:R-:W-:Y:S01]  /*2130*/  ULDC UR6, c[0x0][0x284] ;  /* 0x0000a10000067ab9 */ /* 0x000fe20000000800 */
[----:B------:R-:W-:Y:S01]  /*2140*/  IMAD.SHL.U32 R14, R18, 0x100, RZ ;  /* 0x00000100120e7824 */ /* 0x000fe200078e00ff */
[----:B------:R-:W-:Y:S01]  /*2150*/  SHF.R.S32.HI R164, RZ, 0x1f, R2 ;  /* 0x0000001fffa47819 */ /* 0x000fe20000011402 */
[----:B------:R-:W-:Y:S01]  /*2160*/  ULDC.64 UR4, c[0x0][0x5d0] ;  /* 0x0001740000047ab9 */ /* 0x000fe20000000a00 */
[----:B------:R-:W-:Y:S01]  /*2170*/  ISETP.GE.AND P0, PT, R0, UR6, PT ;  /* 0x0000000600007c0c */ /* 0x000fe2000bf06270 */
[----:B------:R-:W-:Y:S01]  /*2180*/  IMAD.WIDE.U32 R4, R2, UR4, R8 ;  /* 0x0000000402047c25 */ /* 0x000fe2000f8e0008 */
[----:B------:R-:W-:Y:S02]  /*2190*/  SHF.R.S32.HI R15, RZ, 0x1f, R14 ;  /* 0x0000001fff0f7819 */ /* 0x000fe4000001140e */
[----:B------:R-:W-:Y:S01]  /*21a0*/  ISETP.GE.OR P0, PT, R14, R7, P0 ;  /* 0x000000070e00720c */ /* 0x000fe20000706670 */
[----:B------:R-:W-:Y:S01]  /*21b0*/  IMAD R3, R164, UR4, RZ ;  /* 0x00000004a4037c24 */ /* 0x000fe2000f8e02ff */
[----:B------:R-:W-:-:S03]  /*21c0*/  IADD3 R4, P1, R14, R4, RZ ;  /* 0x000000040e047210 */ /* 0x000fc60007f3e0ff */
[----:B------:R-:W-:-:S05]  /*21d0*/  IMAD R3, R2, UR5, R3 ;  /* 0x0000000502037c24 */ /* 0x000fca000f8e0203 */
[----:B------:R-:W-:-:S03]  /*21e0*/  IADD3.X R5, R15, R5, R3, P1, !PT ;  /* 0x000000050f057210 */ /* 0x000fc60000ffe403 */
[----:B------:R-:W-:Y:S05]  /*21f0*/  @P0 BRA `(.L_x_35) ;  /* 0x0000006000b00947 */ /* 0x000fea0003800000 */
[----:B------:R-:W0:Y:S01]  /*2200*/  LDC.64 R12, c[0x0][0x5c8] ;  /* 0x00017200ff0c7b82 */ /* 0x000e220000000a00 */
[----:B------:R-:W-:Y:S01]  /*2210*/  IMAD.WIDE R10, R19, 0x40, R154 ;  /* 0x00000040130a7825 */ /* 0x000fe200078e029a */
[----:B------:R-:W-:Y:S01]  /*2220*/  ULDC.64 UR4, c[0x0][0x5c0] ;  /* 0x0001700000047ab9 */ /* 0x000fe20000000a00 */
[----:B------:R-:W-:Y:S02]  /*2230*/  BSSY B0, `(.L_x_35) ;  /* 0x0000628000007945 */ /* 0x000fe40003800000 */
[----:B------:R-:W-:Y:S02]  /*2240*/  IMAD.IADD R165, R161, 0x1, -R0 ;  /* 0x00000001a1a57824 */ /* 0x000fe400078e0a00 */
[-C--:B0-----:R-:W-:Y:S02]  /*2250*/  IMAD R3, R11, R12.reuse, RZ ;  /* 0x0000000c0b037224 */ /* 0x081fe400078e02ff */
[----:B------:R-:W-:-:S04]  /*2260*/  IMAD.WIDE.U32 R4, R10, R12, R4 ;  /* 0x0000000c0a047225 */ /* 0x000fc800078e0004 */
[----:B------:R-:W-:Y:S01]  /*2270*/  IMAD R3, R10, R13, R3 ;  /* 0x0000000d0a037224 */ /* 0x000fe200078e0203 */
[----:B------:R-:W-:-:S03]  /*2280*/  IADD3 R4, P0, R4, UR4, RZ ;  /* 0x0000000404047c10 */ /* 0x000fc6000ff1e0ff */
[----:B------:R-:W-:Y:S01]  /*2290*/  IMAD.IADD R3, R5, 0x1, R3 ;  /* 0x0000000105037824 */ /* 0x000fe200078e0203 */
[----:B------:R-:W-:-:S04]  /*22a0*/  LEA R6, P1, R12, R4, 0x3 ;  /* 0x000000040c067211 */ /* 0x000fc800078218ff */
[----:B------:R-:W-:Y:S01]  /*22b0*/  IADD3.X R5, R3, UR5, RZ, P0, !PT ;  /* 0x0000000503057c10 */ /* 0x000fe200087fe4ff */
[----:B------:R-:W-:Y:S01]  /*22c0*/  IMAD R3, R156, -0x2, R7 ;  /* 0xfffffffe9c037824 */ /* 0x000fe200078e0207 */
[----:B-----5:R-:W-:Y:S02]  /*22d0*/  ISETP.NE.AND P0, PT, R22, RZ, PT ;  /* 0x000000ff1600720c */ /* 0x020fe40003f05270 */
[----:B------:R-:W-:Y:S01]  /*22e0*/  LEA.HI.X R7, R12, R5, R13, 0x3, P1 ;  /* 0x000000050c077211 */ /* 0x000fe200008f1c0d */
[----:B------:R-:W-:-:S10]  /*22f0*/  IMAD.IADD R0, R3, 0x1, -R14 ;  /* 0x0000000103007824 */ /* 0x000fd400078e0a0e */
[----:B------:R-:W-:Y:S05]  /*2300*/  @!P0 BRA `(.L_x_36) ;  /* 0x0000004800608947 */ /* 0x000fea0003800000 */
[----:B------:R-:W0:Y:S01]  /*2310*/  LDC.64 R18, c[0x0][0x5b0] ;  /* 0x00016c00ff127b82 */ /* 0x000e220000000a00 */
[----:B------:R-:W-:Y:S01]  /*2320*/  ULDC.64 UR4, c[0x0][0x5b8] ;  /* 0x00016e0000047ab9 */ /* 0x000fe20000000a00 */
[----:B------:R-:W-:Y:S01]  /*2330*/  ISETP.GE.AND P1, PT, R165, 0x1, PT ;  /* 0x00000001a500780c */ /* 0x000fe20003f26270 */
[----:B------:R-:W-:Y:S01]  /*2340*/  IMAD.WIDE.U32 R8, R2, UR4, R8 ;  /* 0x0000000402087c25 */ /* 0x000fe2000f8e0008 */
[----:B------:R-:W-:Y:S02]  /*2350*/  BSSY B1, `(.L_x_37) ;  /* 0x000000e000017945 */ /* 0x000fe40003800000 */
[----:B------:R-:W-:Y:S01]  /*2360*/  ISETP.LT.OR P4, PT, R0, 0x1, !P1 ;  /* 0x000000010000780c */ /* 0x000fe20004f81670 */
[----:B------:R-:W-:Y:S01]  /*2370*/  IMAD R3, R164, UR4, RZ ;  /* 0x00000004a4037c24 */ /* 0x000fe2000f8e02ff */
[----:B------:R-:W1:Y:S01]  /*2380*/  LDC.64 R20, c[0x0][0x5a8] ;  /* 0x00016a00ff147b82 */ /* 0x000e620000000a00 */
[----:B------:R-:W-:Y:S02]  /*2390*/  IADD3 R8, P0, R14, R8, RZ ;  /* 0x000000080e087210 */ /* 0x000fe40007f1e0ff */
[----:B------:R-:W-:-:S05]  /*23a0*/  IMAD R3, R2, UR5, R3 ;  /* 0x0000000502037c24 */ /* 0x000fca000f8e0203 */
[----:B------:R-:W-:Y:S01]  /*23b0*/  IADD3.X R9, R15, R9, R3, P0, !PT ;  /* 0x000000090f097210 */ /* 0x000fe200007fe403 */
[-C--:B0-----:R-:W-:Y:S02]  /*23c0*/  IMAD R12, R11, R18.reuse, RZ ;  /* 0x000000120b0c7224 */ /* 0x081fe400078e02ff */
[----:B------:R-:W-:-:S04]  /*23d0*/  IMAD.WIDE.U32 R2, R10, R18, R8 ;  /* 0x000000120a027225 */ /* 0x000fc800078e0008 */
[----:B------:R-:W-:Y:S01]  /*23e0*/  IMAD R15, R10, R19, R12 ;  /* 0x000000130a0f7224 */ /* 0x000fe200078e020c */
[----:B-1----:R-:W-:-:S04]  /*23f0*/  IADD3 R2, P0, R2, R20, RZ ;  /* 0x0000001402027210 */ /* 0x002fc80007f1e0ff */
[----:B------:R-:W-:Y:S01]  /*2400*/  IADD3.X R3, R21, R3, R15, P0, !PT ;  /* 0x0000000315037210 */ /* 0x000fe200007fe40f */
[----:B------:R-:W-:Y:S08]  /*2410*/  @P4 BRA `(.L_x_38) ;  /* 0x0000000000044947 */ /* 0x000ff00003800000 */
[----:B------:R0:W5:Y:S02]  /*2420*/  LDG.E.U8 R162, desc[UR38][R2.64] ;  /* 0x0000002602a27981 */ /* 0x000164000c1e1100 */
.L_x_38:
[----:B------:R-:W-:Y:S05]  /*2430*/  BSYNC B1 ;  /* 0x0000000000017941 */ /* 0x000fea0003800000 */
.L_x_37:
[C---:B------:R-:W-:Y:S01]  /*2440*/  SHF.L.U64.HI R13, R18.reuse, 0x3, R19 ;  /* 0x00000003120d7819 */ /* 0x040fe20000010213 */
[----:B------:R-:W-:Y:S01]  /*2450*/  IMAD.SHL.U32 R12, R18, 0x8, RZ ;  /* 0x00000008120c7824 */ /* 0x000fe200078e00ff */
[----:B-----5:R-:W-:Y:S01]  /*2460*/  LOP3.LUT R11, R162, 0xffff, RZ, 0xc0, !PT ;  /* 0x0000ffffa20b7812 */ /* 0x020fe200078ec0ff */
[----:B------:R-:W-:Y:S01]  /*2470*/  BSSY B1, `(.L_x_39) ;  /* 0x0000013000017945 */ /* 0x000fe20003800000 */
[----:B------:R-:W-:Y:S01]  /*2480*/  ISETP.GE.AND P0, PT, R165, 0x9, PT ;  /* 0x00000009a500780c */ /* 0x000fe20003f06270 */
[----:B------:R-:W-:Y:S01]  /*2490*/  IMAD.WIDE.U32 R12, R10, R18, R12 ;  /* 0x000000120a0c7225 */ /* 0x000fe200078e000c */
[----:B------:R-:W-:Y:S02]  /*24a0*/  PRMT R11, R11, 0x8880, RZ ;  /* 0x000088800b0b7816 */ /* 0x000fe400000000ff */
[----:B------:R-:W-:Y:S01]  /*24b0*/  ISETP.LT.OR P5, PT, R0, 0x2, !P0 ;  /* 0x000000020000780c */ /* 0x000fe200047a1670 */
[----:B------:R-:W-:Y:S01]  /*24c0*/  IMAD.IADD R13, R15, 0x1, R13 ;  /* 0x000000010f0d7824 */ /* 0x000fe200078e020d */
[----:B------:R-:W-:Y:S01]  /*24d0*/  IADD3 R8, P2, P3, R8, R20, R12 ;  /* 0x0000001408087210 */ /* 0x000fe20007b5e00c */
[----:B------:R-:W-:Y:S01]  /*24e0*/  IMAD R10, R11, R22, RZ ;  /* 0x000000160b0a7224 */ /* 0x000fe200078e02ff */
[----:B------:R-:W-:-:S02]  /*24f0*/  ISETP.LT.OR P6, PT, R0, 0x9, !P1 ;  /* 0x000000090000780c */ /* 0x000fc40004fc1670 */
[----:B------:R-:W-:Y:S01]  /*2500*/  IADD3.X R9, R9, R21, R13, P2, P3 ;  /* 0x0000001509097210 */ /* 0x000fe200017e640d */
[----:B------:R-:W-:Y:S01]  /*2510*/  @!P4 IMAD R11, R24, R23, R10 ;  /* 0x00000017180bc224 */ /* 0x000fe200078e020a */
[C---:B------:R-:W-:Y:S02]  /*2520*/  ISETP.LT.OR P3, PT, R0.reuse, 0x2, !P1 ;  /* 0x000000020000780c */ /* 0x040fe40004f61670 */
[C---:B------:R-:W-:Y:S02]  /*2530*/  ISETP.LT.OR P2, PT, R0.reuse, 0xa, !P1 ;  /* 0x0000000a0000780c */ /* 0x040fe40004f41670 */
[----:B------:R1:W-:Y:S01]  /*2540*/  @!P4 STG.E.U8 desc[UR38][R4.64], R11 ;  /* 0x0000000b0400c986 */ /* 0x0003e2000c101126 */
[----:B------:R-:W-:-:S08]  /*2550*/  ISETP.LT.OR P4, PT, R0, 0x1, !P0 ;  /* 0x000000010000780c */ /* 0x000fd00004781670 */
[----:B------:R-:W-:Y:S05]  /*2560*/  @P3 BRA `(.L_x_40) ;  /* 0x00000000000c3947 */ /* 0x000fea0003800000 */
[----:B------:R-:W1:Y:S02]  /*2570*/  LDG.E.U8 R162, desc[UR38][R2.64+0x1] ;  /* 0x0000012602a27981 */ /* 0x000e64000c1e1100 */
[----:B-1----:R-:W-:-:S05]  /*2580*/  PRMT R11, R162, 0x8880, RZ ;  /* 0x00008880a20b7816 */ /* 0x002fca00000000ff */
[----:B------:R-:W-:-:S07]  /*2590*/  IMAD R10, R11, R22, RZ ;  /* 0x000000160b0a7224 */ /* 0x000fce00078e02ff */
.L_x_40:
[----:B------:R-:W-:Y:S05]  /*25a0*/  BSYNC B1 ;  /* 0x0000000000017941 */ /* 0x000fea0003800000 */
.L_x_39:
[----:B------:R-:W-:Y:S01]  /*25b0*/  @!P3 IMAD R25, R25, R23, R10 ;  /* 0x000000171919b224 */ /* 0x000fe200078e020a */
[----:B------:R-:W-:Y:S04]  /*25c0*/  BSSY B1, `(.L_x_41) ;  /* 0x0000006000017945 */ /* 0x000fe80003800000 */
[----:B------:R2:W-:Y:S01]  /*25d0*/  @!P3 STG.E.U8 desc[UR38][R4.64+0x1], R25 ;  /* 0x000001190400b986 */ /* 0x0005e2000c101126 */
[----:B------:R-:W-:Y:S05]  /*25e0*/  @P4 BRA `(.L_x_42) ;  /* 0x00000000000c4947 */ /* 0x000fea0003800000 */
[----:B------:R-:W1:Y:S02]  /*25f0*/  LDG.E.U8 R162, desc[UR38][R8.64] ;  /* 0x0000002608a27981 */ /* 0x000e64000c1e1100 */
[----:B-1----:R-:W-:-:S05]  /*2600*/  PRMT R11, R162, 0x8880, RZ ;  /* 0x00008880a20b7816 */ /* 0x002fca00000000ff */
[----:B------:R-:W-:-:S07]  /*2610*/  IMAD R10, R11, R22, RZ ;  /* 0x000000160b0a7224 */ /* 0x000fce00078e02ff */
.L_x_42:
[----:B------:R-:W-:Y:S05]  /*2620*/  BSYNC B1 ;  /* 0x0000000000017941 */ /* 0x000fea0003800000 */
.L_x_41:
[----:B-1----:R-:W-:Y:S01]  /*2630*/  @!P4 IMAD R11, R26, R23, R10 ;  /* 0x000000171a0bc224 */ /* 0x002fe200078e020a */
[----:B------:R-:W-:Y:S04]  /*2640*/  BSSY B1, `(.L_x_43) ;  /* 0x0000006000017945 */ /* 0x000fe80003800000 */
[----:B------:R1:W-:Y:S01]  /*2650*/  @!P4 STG.E.U8 desc[UR38][R6.64], R11 ;  /* 0x0000000b0600c986 */ /* 0x0003e2000c101126 */
[----:B------:R-:W-:Y:S05]  /*2660*/  @P5 BRA `(.L_x_44) ;  /* 0x00000000000c5947 */ /* 0x000fea0003800000 */
[----:B------:R-:W1:Y:S02]  /*2670*/  LDG.E.U8 R162, desc[UR38][R8.64+0x1] ;  /* 0x0000012608a27981 */ /* 0x000e64000c1e1100 */
[----:B-1----:R-:W-:-:S05]  /*2680*/  PRMT R11, R162, 0x8880, RZ ;  /* 0x00008880a20b7816 */ /* 0x002fca00000000ff */
[----:B------:R-:W-:-:S07]  /*2690*/  IMAD R10, R11, R22, RZ ;  /* 0x000000160b0a7224 */ /* 0x000fce00078e02ff */
.L_x_44:
[----:B------:R-:W-:Y:S05]  /*26a0*/  BSYNC B1 ;  /* 0x0000000000017941 */ /* 0x000fea0003800000 */
.L_x_43:
[----:B------:R-:W-:Y:S01]  /*26b0*/  @!P5 IMAD R27, R27, R23, R10 ;  /* 0x000000171b1bd224 */ /* 0x000fe200078e020a */
[----:B------:R-:W-:Y:S04]  /*26c0*/  BSSY B1, `(.L_x_45) ;  /* 0x0000006000017945 */ /* 0x000fe80003800000 */
[----:B------:R3:W-:Y:S01]  /*26d0*/  @!P5 STG.E.U8 desc[UR38][R6.64+0x1], R27 ;  /* 0x0000011b0600d986 */ /* 0x0007e2000c101126 */
[----:B------:R-:W-:Y:S05]  /*26e0*/  @P6 BRA `(.L_x_46) ;  /* 0x00000000000c6947 */ /* 0x000fea0003800000 */
[----:B------:R-:W1:Y:S02]  /*26f0*/  LDG.E.U8 R162, desc[UR38][R2.64+0x8] ;  /* 0x0000082602a27981 */ /* 0x000e64000c1e1100 */
[----:B-1----:R-:W-:-:S05]  /*2700*/  PRMT R11, R162, 0x8880, RZ ;  /* 0x00008880a20b7816 */ /* 0x002fca00000000ff */
[----:B------:R-:W-:-:S07]  /*2710*/  IMAD R10, R11, R22, RZ ;  /* 0x000000160b0a7224 */ /* 0x000fce00078e02ff */
.L_x_46:
[----:B------:R-:W-:Y:S05]  /*2720*/  BSYNC B1 ;  /* 0x0000000000017941 */ /* 0x000fea0003800000 */
.L_x_45:
[----:B-1----:R-:W-:Y:S01]  /*2730*/  @!P6 IMAD R11, R28, R23, R10 ;  /* 0x000000171c0be224 */ /* 0x002fe200078e020a */
[----:B------:R-:W-:Y:S04]  /*2740*/  BSSY B1, `(.L_x_47) ;  /* 0x0000006000017945 */ /* 0x000fe80003800000 */
[----:B------:R1:W-:Y:S01]  /*2750*/  @!P6 STG.E.U8 desc[UR38][R4.64+0x8], R11 ;  /* 0x0000080b0400e986 */ /* 0x0003e2000c101126 */
[----:B------:R-:W-:Y:S05]  /*2760*/  @P2 BRA `(.L_x_48) ;  /* 0x00000000000c2947 */ /* 0x000fea0003800000 */
[----:B------:R-:W1:Y:S02]  /*2770*/  LDG.E.U8 R162, desc[UR38][R2.64+0x9] ;  /* 0x0000092602a27981 */ /* 0x000e64000c1e1100 */
[----:B-1----:R-:W-:-:S05]  /*2780*/  PRMT R11, R162, 0x8880, RZ ;  /* 0x00008880a20b7816 */ /* 0x002fca00000000ff */
[----:B------:R-:W-:-:S07]  /*2790*/  IMAD R10, R11, R22, RZ ;  /* 0x000000160b0a7224 */ /* 0x000fce00078e02ff */
.L_x_48:
[----:B------:R-:W-:Y:S05]  /*27a0*/  BSYNC B1 ;  /* 0x0000000000017941 */ /* 0x000fea0003800000 */
.L_x_47:
[C---:B------:R-:W-:Y:S01]  /*27b0*/  ISETP.LT.OR P4, PT, R0.reuse, 0x9, !P0 ;  /* 0x000000090000780c */ /* 0x040fe20004781670 */
[----:B------:R-:W-:Y:S01]  /*27c0*/  @!P2 IMAD R29, R29, R23, R10 ;  /* 0x000000171d1da224 */ /* 0x000fe200078e020a */
[----:B------:R-:W-:Y:S01]  /*27d0*/  BSSY B1, `(.L_x_49) ;  /* 0x000000a000017945 */ /* 0x000fe20003800000 */
[C---:B------:R-:W-:Y:S02]  /*27e0*/  ISETP.LT.OR P3, PT, R0.reuse, 0xa, !P0 ;  /* 0x0000000a0000780c */ /* 0x040fe40004761670 */
[C---:B------:R-:W-:Y:S01]  /*27f0*/  ISETP.LT.OR P5, PT, R0.reuse, 0x11, !P1 ;  /* 0x000000110000780c */ /* 0x040fe20004fa1670 */
[----:B------:R4:W-:Y:S01]  /*2800*/  @!P2 STG.E.U8 desc[UR38][R4.64+0x9], R29 ;  /* 0x0000091d0400a986 */ /* 0x0009e2000c101126 */
[C---:B------:R-:W-:Y:S02]  /*2810*/  ISETP.LT.OR P6, PT, R0.reuse, 0x12, !P1 ;  /* 0x000000120000780c */ /* 0x040fe40004fc1670 */
[----:B------:R-:W-:-:S04]  /*2820*/  ISETP.LT.OR P2, PT, R0, 0x11, !P0 ;  /* 0x000000110000780c */ /* 0x000fc80004741670 */
[----:B------:R-:W-:Y:S09]  /*2830*/  @P4 BRA `(.L_x_50) ;  /* 0x00000000000c4947 */ /* 0x000ff20003800000 */
[----:B------:R-:W1:Y:S02]  /*2840*/  LDG.E.U8 R162, desc[UR38][R8.64+0x8] ;  /* 0x0000082608a27981 */ /* 0x000e64000c1e1100 */
[----:B-1----:R-:W-:-:S05]  /*2850*/  PRMT R11, R162, 0x8880, RZ ;  /* 0x00008880a20b7816 */ /* 0x002fca00000000ff */
[----:B------:R-:W-:-:S07]  /*2860*/  IMAD R10, R11, R22, RZ ;  /* 0x000000160b0a7224 */ /* 0x000fce00078e02ff */
.L_x_50:
[----:B------:R-:W-:Y:S05]  /*2870*/  BSYNC B1 ;  /* 0x0000000000017941 */ /* 0x000fea0003800000 */
.L_x_49:
[----:B-1----:R-:W-:Y:S01]  /*2880*/  @!P4 IMAD R11, R30, R23, R10 ;  /* 0x000000171e0bc224 */ /* 0x002fe200078e020a */
[----:B------:R-:W-:Y:S04]  /*2890*/  BSSY B1, `(.L_x_51) ;  /* 0x0000006000017945 */ /* 0x000fe80003800000 */
[----:B------:R1:W-:Y:S01]  /*28a0*/  @!P4 STG.E.U8 desc[UR38][R6.64+0x8], R11 ;  /* 0x0000080b0600c986 */ /* 0x0003e2000c101126 */
[----:B------:R-:W-:Y:S05]  /*28b0*/  @P3 BRA `(.L_x_52) ;  /* 0x00000000000c3947 */ /* 0x000fea0003800000 */
[----:B------:R-:W1:Y:S02]  /*28c0*/  LDG.E.U8 R162, desc[UR38][R8.64+0x9] ;  /* 0x0000092608a27981 */ /* 0x000e64000c1e1100 */
[----:B-1----:R-:W-:-:S05]  /*28d0*/  PRMT R11, R162, 0x8880, RZ ;  /* 0x00008880a20b7816 */ /* 0x002fca00000000ff */
[----:B------:R-:W-:-:S07]  /*28e0*/  IMAD R10, R11, R22, RZ ;  /* 0x000000160b0a7224 */ /* 0x000fce00078e02ff */
.L_x_52:
[----:B------:R-:W-:Y:S05]  /*28f0*/  BSYNC B1 ;  /* 0x0000000000017941 */ /* 0x000fea0003800000 */
.L_x_51:
[----:B------:R-:W-:Y:S01]  /*2900*/  @!P3 IMAD R31, R31, R23, R10 ;  /* 0x000000171f1fb224 */ /* 0x000fe200078e020a */
[----:B------:R-:W-:Y:S04]  /*2910*/  BSSY B1, `(.L_x_53) ;  /* 0x0000006000017945 */ /* 0x000fe80003800000 */
[----:B------:R0:W-:Y:S01]  /*2920*/  @!P3 STG.E.U8 desc[UR38][R6.64+0x9], R31 ;  /* 0x0000091f0600b986 */ /* 0x0001e2000c101126 */
[----:B------:R-:W-:Y:S05]  /*2930*/  @P5 BRA `(.L_x_54) ;  /* 0x00000000000c5947 */ /* 0x000fea0003800000 */
[----:B------:R-:W1:Y:S02]  /*2940*/  LDG.E.U8 R162, desc[UR38][R2.64+0x10] ;  /* 0x0000102602a27981 */ /* 0x000e64000c1e1100 */
[----:B-1----:R-:W-:-:S05]  /*2950*/  PRMT R11, R162, 0x8880, RZ ;  /* 0x00008880a20b7816 */ /* 0x002fca00000000ff */
[----:B------:R-:W-:-:S07]  /*2960*/  IMAD R10, R11, R22, RZ ;  /* 0x000000160b0a7224 */ /* 0x000fce00078e02ff */
.L_x_54:
[----:B------:R-:W-:Y:S05]  /*2970*/  BSYNC B1 ;  /* 0x0000000000017941 */ /* 0x000fea0003800000 */
.L_x_53:
[----:B-1----:R-:W-:Y:S01]  /*2980*/  @!P5 IMAD R11, R32, R23, R10 ;  /* 0x00000017200bd224 */ /* 0x002fe200078e020a */
[----:B------:R-:W-:Y:S04]  /*2990*/  BSSY B1, `(.L_x_55) ;  /* 0x0000006000017945 */ /* 0x000fe80003800000 */
[----:B------:R1:W-:Y:S01]  /*29a0*/  @!P5 STG.E.U8 desc[UR38][R4.64+0x10], R11 ;  /* 0x0000100b0400d986 */ /* 0x0003e2000c101126 */
[----:B------:R-:W-:Y:S05]  /*29b0*/  @P6 BRA `(.L_x_56) ;  /* 0x00000000000c6947 */ /* 0x000fea0003800000 */
[----:B------:R-:W1:Y:S02]  /*29c0*/  LDG.E.U8 R162, desc[UR38][R2.64+0x11] ;  /* 0x0000112602a27981 */ /* 0x000e64000c1e1100 */
[----:B-1----:R-:W-:-:S05]  /*29d0*/  PRMT R11, R162, 0x8880, RZ ;  /* 0x00008880a20b7816 */ /* 0x002fca00000000ff */
[----:B------:R-:W-:-:S07]  /*29e0*/  IMAD R10, R11, R22, RZ ;  /* 0x000000160b0a7224 */ /* 0x000fce00078e02ff */
.L_x_56:
[----:B------:R-:W-:Y:S05]  /*29f0*/  BSYNC B1 ;  /* 0x0000000000017941 */ /* 0x000fea0003800000 */
.L_x_55:
[----:B------:R-:W-:Y:S01]  /*2a00*/  @!P6 IMAD R33, R33, R23, R10 ;  /* 0x000000172121e224 */ /* 0x000fe200078e020a */
[----:B------:R-:W-:Y:S04]  /*2a10*/  BSSY B1, `(.L_x_57) ;  /* 0x0000006000017945 */ /* 0x000fe80003800000 */
[----:B------:R0:W-:Y:S01]  /*2a20*/  @!P6 STG.E.U8 desc[UR38][R4.64+0x11], R33 ;  /* 0x000011210400e986 */ /* 0x0001e2000c101126 */
[----:B------:R-:W-:Y:S05]  /*2a30*/  @P2 BRA `(.L_x_58) ;  /* 0x00000000000c2947 */ /* 0x000fea0003800000 */
[----:B------:R-:W1:Y:S02]  /*2a40*/  LDG.E.U8 R162, desc[UR38][R8.64+0x10] ;  /* 0x0000102608a27981 */ /* 0x000e64000c1e1100 */
[----:B-1----:R-:W-:-:S05]  /*2a50*/  PRMT R11, R162, 0x8880, RZ ;  /* 0x00008880a20b7816 */ /* 0x002fca00000000ff */
[----:B------:R-:W-:-:S07]  /*2a60*/  IMAD R10, R11, R22, RZ ;  /* 0x000000160b0a7224 */ /* 0x000fce00078e02ff */
.L_x_58:
[----:B------:R-:W-:Y:S05]  /*2a70*/  BSYNC B1 ;  /* 0x0000000000017941 */ /* 0x000fea0003800000 */
.L_x_57:
[----:B------:R-:W-:Y:S01]  /*2a80*/  ISETP.LT.OR P4, PT, R0, 0x12, !P0 ;  /* 0x000000120000780c */ /* 0x000fe20004781670 */
[----:B-1----:R-:W-:Y:S01]  /*2a90*/  @!P2 IMAD R11, R34, R23, R10 ;  /* 0x00000017220ba224 */ /* 0x002fe200078e020a */
        /* <DEDUP_REMOVED lines=10> */
.L_x_60:
[----:B------:R-:W-:Y:S05]  /*2b40*/  BSYNC B1 ;  /* 0x0000000000017941 */ /* 0x000fea0003800000 */
.L_x_59:
[----:B------:R-:W-:Y:S01]  /*2b50*/  @!P4 IMAD R35, R35, R23, R10 ;  /* 0x000000172323c224 */ /* 0x000fe200078e020a */
[----:B------:R-:W-:Y:S04]  /*2b60*/  BSSY B1, `(.L_x_61) ;  /* 0x0000006000017945 */ /* 0x000fe80003800000 */
[----:B------:R0:W-:Y:S01]  /*2b70*/  @!P4 STG.E.U8 desc[UR38][R6.64+0x11], R35 ;  /* 0x000011230600c986 */ /* 0x0001e2000c101126 */
[----:B------:R-:W-:Y:S05]  /*2b80*/  @P3 BRA `(.L_x_62) ;  /* 0x00000000000c3947 */ /* 0x000fea0003800000 */
[----:B------:R-:W1:Y:S02]  /*2b90*/  LDG.E.U8 R162, desc[UR38][R2.64+0x18] ;  /* 0x0000182602a27981 */ /* 0x000e64000c1e1100 */
[----:B-1----:R-:W-:-:S05]  /*2ba0*/  PRMT R11, R162, 0x8880, RZ ;  /* 0x00008880a20b7816 */ /* 0x002fca00000000ff */
[----:B------:R-:W-:-:S07]  /*2bb0*/  IMAD R10, R11, R22, RZ ;  /* 0x000000160b0a7224 */ /* 0x000fce00078e02ff */
.L_x_62:
[----:B------:R-:W-:Y:S05]  /*2bc0*/  BSYNC B1 ;  /* 0x0000000000017941 */ /* 0x000fea0003800000 */
.L_x_61:
[----:B-1----:R-:W-:Y:S01]  /*2bd0*/  @!P3 IMAD R11, R36, R23, R10 ;  /* 0x00000017240bb224 */ /* 0x002fe200078e020a */
[----:B------:R-:W-:Y:S04]  /*2be0*/  BSSY B1, `(.L_x_63) ;  /* 0x0000006000017945 */ /* 0x000fe80003800000 */
[----:B------:R1:W-:Y:S01]  /*2bf0*/  @!P3 STG.E.U8 desc[UR38][R4.64+0x18], R11 ;  /* 0x0000180b0400b986 */ /* 0x0003e2000c101126 */
[----:B------:R-:W-:Y:S05]  /*2c00*/  @P5 BRA `(.L_x_64) ;  /* 0x00000000000c5947 */ /* 0x000fea0003800000 */
[----:B------:R-:W1:Y:S02]  /*2c10*/  LDG.E.U8 R162, desc[UR38][R2.64+0x19] ;  /* 0x0000192602a27981 */ /* 0x000e64000c1e1100 */
[----:B-1----:R-:W-:-:S05]  /*2c20*/  PRMT R11, R162, 0x8880, RZ ;  /* 0x00008880a20b7816 */ /* 0x002fca00000000ff */
[----:B------:R-:W-:-:S07]  /*2c30*/  IMAD R10, R11, R22, RZ ;  /* 0x000000160b0a7224 */ /* 0x000fce00078e02ff */
.L_x_64:
[----:B------:R-:W-:Y:S05]  /*2c40*/  BSYNC B1 ;  /* 0x0000000000017941 */ /* 0x000fea0003800000 */
.L_x_63:
[----:B------:R-:W-:Y:S01]  /*2c50*/  @!P5 IMAD R37, R37, R23, R10 ;  /* 0x000000172525d224 */ /* 0x000fe200078e020a */
[----:B------:R-:W-:Y:S04]  /*2c60*/  BSSY B1, `(.L_x_65) ;  /* 0x0000006000017945 */ /* 0x000fe80003800000 */
[----:B------:R0:W-:Y:S01]  /*2c70*/  @!P5 STG.E.U8 desc[UR38][R4.64+0x19], R37 ;  /* 0x000019250400d986 */ /* 0x0001e2000c101126 */
[----:B------:R-:W-:Y:S05]  /*2c80*/  @P6 BRA `(.L_x_66) ;  /* 0x00000000000c6947 */ /* 0x000fea0003800000 */
[----:B------:R-:W1:Y:S02]  /*2c90*/  LDG.E.U8 R162, desc[UR38][R8.64+0x18] ;  /* 0x0000182608a27981 */ /* 0x000e64000c1e1100 */
[----:B-1----:R-:W-:-:S05]  /*2ca0*/  PRMT R11, R162, 0x8880, RZ ;  /* 0x00008880a20b7816 */ /* 0x002fca00000000ff */
[----:B------:R-:W-:-:S07]  /*2cb0*/  IMAD R10, R11, R22, RZ ;  /* 0x000000160b0a7224 */ /* 0x000fce00078e02ff */
.L_x_66:
[----:B------:R-:W-:Y:S05]  /*2cc0*/  BSYNC B1 ;  /* 0x0000000000017941 */ /* 0x000fea0003800000 */
.L_x_65:
[----:B-1----:R-:W-:Y:S01]  /*2cd0*/  @!P6 IMAD R11, R38, R23, R10 ;  /* 0x00000017260be224 */ /* 0x002fe200078e020a */
[----:B------:R-:W-:Y:S04]  /*2ce0*/  BSSY B1, `(.L_x_67) ;  /* 0x0000006000017945 */ /* 0x000fe80003800000 */
[----:B------:R1:W-:Y:S01]  /*2cf0*/  @!P6 STG.E.U8 desc[UR38][R6.64+0x18], R11 ;  /* 0x0000180b0600e986 */ /* 0x0003e2000c101126 */
[----:B------:R-:W-:Y:S05]  /*2d00*/  @P2 BRA `(.L_x_68) ;  /* 0x00000000000c2947 */ /* 0x000fea0003800000 */
[----:B------:R-:W1:Y:S02]  /*2d10*/  LDG.E.U8 R162, desc[UR38][R8.64+0x19] ;  /* 0x0000192608a27981 */ /* 0x000e64000c1e1100 */
[----:B-1----:R-:W-:-:S05]  /*2d20*/  PRMT R11, R162, 0x8880, RZ ;  /* 0x00008880a20b7816 */ /* 0x002fca00000000ff */
[----:B------:R-:W-:-:S07]  /*2d30*/  IMAD R10, R11, R22, RZ ;  /* 0x000000160b0a7224 */ /* 0x000fce00078e02ff */
.L_x_68:
[----:B------:R-:W-:Y:S05]  /*2d40*/  BSYNC B1 ;  /* 0x0000000000017941 */ /* 0x000fea0003800000 */
.L_x_67:
        /* <DEDUP_REMOVED lines=12> */
.L_x_70:
[----:B------:R-:W-:Y:S05]  /*2e10*/  BSYNC B1 ;  /* 0x0000000000017941 */ /* 0x000fea0003800000 */
.L_x_69:
[----:B-1----:R-:W-:Y:S01]  /*2e20*/  @!P4 IMAD R11, R40, R23, R10 ;  /* 0x00000017280bc224 */ /* 0x002fe200078e020a */
[----:B------:R-:W-:Y:S04]  /*2e30*/  BSSY B1, `(.L_x_71) ;  /* 0x0000006000017945 */ /* 0x000fe80003800000 */
[----:B------:R1:W-:Y:S01]  /*2e40*/  @!P4 STG.E.U8 desc[UR38][R4.64+0x20], R11 ;  /* 0x0000200b0400c986 */ /* 0x0003e2000c101126 */
[----:B------:R-:W-:Y:S05]  /*2e50*/  @P3 BRA `(.L_x_72) ;  /* 0x00000000000c3947 */ /* 0x000fea0003800000 */
[----:B------:R-:W1:Y:S02]  /*2e60*/  LDG.E.U8 R162, desc[UR38][R2.64+0x21] ;  /* 0x0000212602a27981 */ /* 0x000e64000c1e1100 */
[----:B-1----:R-:W-:-:S05]  /*2e70*/  PRMT R11, R162, 0x8880, RZ ;  /* 0x00008880a20b7816 */ /* 0x002fca00000000ff */
[----:B------:R-:W-:-:S07]  /*2e80*/  IMAD R10, R11, R22, RZ ;  /* 0x000000160b0a7224 */ /* 0x000fce00078e02ff */
.L_x_72:
[----:B------:R-:W-:Y:S05]  /*2e90*/  BSYNC B1 ;  /* 0x0000000000017941 */ /* 0x000fea0003800000 */
.L_x_71:
[----:B------:R-:W-:Y:S01]  /*2ea0*/  @!P3 IMAD R41, R41, R23, R10 ;  /* 0x000000172929b224 */ /* 0x000fe200078e020a */
[----:B------:R-:W-:Y:S04]  /*2eb0*/  BSSY B1, `(.L_x_73) ;  /* 0x0000006000017945 */ /* 0x000fe80003800000 */
[----:B------:R0:W-:Y:S01]  /*2ec0*/  @!P3 STG.E.U8 desc[UR38][R4.64+0x21], R41 ;  /* 0x000021290400b986 */ /* 0x0001e2000c101126 */
[----:B------:R-:W-:Y:S05]  /*2ed0*/  @P5 BRA `(.L_x_74) ;  /* 0x00000000000c5947 */ /* 0x000fea0003800000 */
[----:B------:R-:W1:Y:S02]  /*2ee0*/  LDG.E.U8 R162, desc[UR38][R8.64+0x20] ;  /* 0x0000202608a27981 */ /* 0x000e64000c1e1100 */
[----:B-1----:R-:W-:-:S05]  /*2ef0*/  PRMT R11, R162, 0x8880, RZ ;  /* 0x00008880a20b7816 */ /* 0x002fca00000000ff */
[----:B------:R-:W-:-:S07]  /*2f00*/  IMAD R10, R11, R22, RZ ;  /* 0x000000160b0a7224 */ /* 0x000fce00078e02ff */
.L_x_74:
[----:B------:R-:W-:Y:S05]  /*2f10*/  BSYNC B1 ;  /* 0x0000000000017941 */ /* 0x000fea0003800000 */
.L_x_73:
[----:B-1----:R-:W-:Y:S01]  /*2f20*/  @!P5 IMAD R11, R42, R23, R10 ;  /* 0x000000172a0bd224 */ /* 0x002fe200078e020a */
[----:B------:R-:W-:Y:S04]  /*2f30*/  BSSY B1, `(.L_x_75) ;  /* 0x0000006000017945 */ /* 0x000fe80003800000 */
[----:B------:R1:W-:Y:S01]  /*2f40*/  @!P5 STG.E.U8 desc[UR38][R6.64+0x20], R11 ;  /* 0x0000200b0600d986 */ /* 0x0003e2000c101126 */
[----:B------:R-:W-:Y:S05]  /*2f50*/  @P6 BRA `(.L_x_76) ;  /* 0x00000000000c6947 */ /* 0x000fea0003800000 */
[----:B------:R-:W1:Y:S02]  /*2f60*/  LDG.E.U8 R162, desc[UR38][R8.64+0x21] ;  /* 0x0000212608a27981 */ /* 0x000e64000c1e1100 */
[----:B-1----:R-:W-:-:S05]  /*2f70*/  PRMT R11, R162, 0x8880, RZ ;  /* 0x00008880a20b7816 */ /* 0x002fca00000000ff */
[----:B------:R-:W-:-:S07]  /*2f80*/  IMAD R10, R11, R22, RZ ;  /* 0x000000160b0a7224 */ /* 0x000fce00078e02ff */
.L_x_76:
[----:B------:R-:W-:Y:S05]  /*2f90*/  BSYNC B1 ;  /* 0x0000000000017941 */ /* 0x000fea0003800000 */
.L_x_75:
[----:B------:R-:W-:Y:S01]  /*2fa0*/  @!P6 IMAD R43, R43, R23, R10 ;  /* 0x000000172b2be224 */ /* 0x000fe200078e020a */
[----:B------:R-:W-:Y:S04]  /*2fb0*/  BSSY B1, `(.L_x_77) ;  /* 0x0000006000017945 */ /* 0x000fe80003800000 */
[----:B------:R0:W-:Y:S01]  /*2fc0*/  @!P6 STG.E.U8 desc[UR38][R6.64+0x21], R43 ;  /* 0x0000212b0600e986 */ /* 0x0001e2000c101126 */
[----:B------:R-:W-:Y:S05]  /*2fd0*/  @P2 BRA `(.L_x_78) ;  /* 0x00000000000c2947 */ /* 0x000fea0003800000 */
[----:B------:R-:W1:Y:S02]  /*2fe0*/  LDG.E.U8 R162, desc[UR38][R2.64+0x28] ;  /* 0x0000282602a27981 */ /* 0x000e64000c1e1100 */
[----:B-1----:R-:W-:-:S05]  /*2ff0*/  PRMT R11, R162, 0x8880, RZ ;  /* 0x00008880a20b7816 */ /* 0x002fca00000000ff */
[----:B------:R-:W-:-:S07]  /*3000*/  IMAD R10, R11, R22, RZ ;  /* 0x000000160b0a7224 */ /* 0x000fce00078e02ff */
.L_x_78:
[----:B------:R-:W-:Y:S05]  /*3010*/  BSYNC B1 ;  /* 0x0000000000017941 */ /* 0x000fea0003800000 */
.L_x_77:
        /* <DEDUP_REMOVED lines=12> */
.L_x_80:
[----:B------:R-:W-:Y:S05]  /*30e0*/  BSYNC B1 ;  /* 0x0000000000017941 */ /* 0x000fea0003800000 */
.L_x_79:
[----:B------:R-:W-:Y:S01]  /*30f0*/  @!P4 IMAD R45, R45, R23, R10 ;  /* 0x000000172d2dc224 */ /* 0x000fe200078e020a */
[----:B------:R-:W-:Y:S04]  /*3100*/  BSSY B1, `(.L_x_81) ;  /* 0x0000006000017945 */ /* 0x000fe80003800000 */
[----:B------:R0:W-:Y:S01]  /*3110*/  @!P4 STG.E.U8 desc[UR38][R4.64+0x29], R45 ;  /* 0x0000292d0400c986 */ /* 0x0001e2000c101126 */
[----:B------:R-:W-:Y:S05]  /*3120*/  @P3 BRA `(.L_x_82) ;  /* 0x00000000000c3947 */ /* 0x000fea0003800000 */
[----:B------:R-:W1:Y:S02]  /*3130*/  LDG.E.U8 R162, desc[UR38][R8.64+0x28] ;  /* 0x0000282608a27981 */ /* 0x000e64000c1e1100 */
[----:B-1----:R-:W-:-:S05]  /*3140*/  PRMT R11, R162, 0x8880, RZ ;  /* 0x00008880a20b7816 */ /* 0x002fca00000000ff */
[----:B------:R-:W-:-:S07]  /*3150*/  IMAD R10, R11, R22, RZ ;  /* 0x000000160b0a7224 */ /* 0x000fce00078e02ff */
.L_x_82:
[----:B------:R-:W-:Y:S05]  /*3160*/  BSYNC B1 ;  /* 0x0000000000017941 */ /* 0x000fea0003800000 */
.L_x_81:
[----:B-1----:R-:W-:Y:S01]  /*3170*/  @!P3 IMAD R11, R46, R23, R10 ;  /* 0x000000172e0bb224 */ /* 0x002fe200078e020a */
[----:B------:R-:W-:Y:S04]  /*3180*/  BSSY B1, `(.L_x_83) ;  /* 0x0000006000017945 */ /* 0x000fe80003800000 */
[----:B------:R1:W-:Y:S01]  /*3190*/  @!P3 STG.E.U8 desc[UR38][R6.64+0x28], R11 ;  /* 0x0000280b0600b986 */ /* 0x0003e2000c101126 */
[----:B------:R-:W-:Y:S05]  /*31a0*/  @P5 BRA `(.L_x_84) ;  /* 0x00000000000c5947 */ /* 0x000fea0003800000 */
[----:B------:R-:W1:Y:S02]  /*31b0*/  LDG.E.U8 R162, desc[UR38][R8.64+0x29] ;  /* 0x0000292608a27981 */ /* 0x000e64000c1e1100 */
[----:B-1----:R-:W-:-:S05]  /*31c0*/  PRMT R11, R162, 0x8880, RZ ;  /* 0x00008880a20b7816 */ /* 0x002fca00000000ff */
[----:B------:R-:W-:-:S07]  /*31d0*/  IMAD R10, R11, R22, RZ ;  /* 0x000000160b0a7224 */ /* 0x000fce00078e02ff */
.L_x_84:
[----:B------:R-:W-:Y:S05]  /*31e0*/  BSYNC B1 ;  /* 0x0000000000017941 */ /* 0x000fea0003800000 */
.L_x_83:
[----:B------:R-:W-:Y:S01]  /*31f0*/  @!P5 IMAD R47, R47, R23, R10 ;  /* 0x000000172f2fd224 */ /* 0x000fe200078e020a */
[----:B------:R-:W-:Y:S04]  /*3200*/  BSSY B1, `(.L_x_85) ;  /* 0x0000006000017945 */ /* 0x000fe80003800000 */
[----:B------:R0:W-:Y:S01]  /*3210*/  @!P5 STG.E.U8 desc[UR38][R6.64+0x29], R47 ;  /* 0x0000292f0600d986 */ /* 0x0001e2000c101126 */
[----:B------:R-:W-:Y:S05]  /*3220*/  @P6 BRA `(.L_x_86) ;  /* 0x00000000000c6947 */ /* 0x000fea0003800000 */
[----:B------:R-:W1:Y:S02]  /*3230*/  LDG.E.U8 R162, desc[UR38][R2.64+0x30] ;  /* 0x0000302602a27981 */ /* 0x000e64000c1e1100 */
[----:B-1----:R-:W-:-:S05]  /*3240*/  PRMT R11, R162, 0x8880, RZ ;  /* 0x00008880a20b7816 */ /* 0x002fca00000000ff */
[----:B------:R-:W-:-:S07]  /*3250*/  IMAD R10, R11, R22, RZ ;  /* 0x000000160b0a7224 */ /* 0x000fce00078e02ff */
.L_x_86:
[----:B------:R-:W-:Y:S05]  /*3260*/  BSYNC B1 ;  /* 0x0000000000017941 */ /* 0x000fea0003800000 */
.L_x_85:
[----:B-1----:R-:W-:Y:S01]  /*3270*/  @!P6 IMAD R11, R48, R23, R10 ;  /* 0x00000017300be224 */ /* 0x002fe200078e020a */
[----:B------:R-:W-:Y:S04]  /*3280*/  BSSY B1, `(.L_x_87) ;  /* 0x0000006000017945 */ /* 0x000fe80003800000 */
[----:B------:R1:W-:Y:S01]  /*3290*/  @!P6 STG.E.U8 desc[UR38][R4.64+0x30], R11 ;  /* 0x0000300b0400e986 */ /* 0x0003e2000c101126 */
[----:B------:R-:W-:Y:S05]  /*32a0*/  @P2 BRA `(.L_x_88) ;  /* 0x00000000000c2947 */ /* 0x000fea0003800000 */
[----:B------:R-:W1:Y:S02]  /*32b0*/  LDG.E.U8 R162, desc[UR38][R2.64+0x31] ;  /* 0x0000312602a27981 */ /* 0x000e64000c1e1100 */
[----:B-1----:R-:W-:-:S05]  /*32c0*/  PRMT R11, R162, 0x8880, RZ ;  /* 0x00008880a20b7816 */ /* 0x002fca00000000ff */
[----:B------:R-:W-:-:S07]  /*32d0*/  IMAD R10, R11, R22, RZ ;  /* 0x000000160b0a7224 */ /* 0x000fce00078e02ff */
.L_x_88:
[----:B------:R-:W-:Y:S05]  /*32e0*/  BSYNC B1 ;  /* 0x0000000000017941 */ /* 0x000fea0003800000 */
.L_x_87:
        /* <DEDUP_REMOVED lines=12> */
.L_x_90:
[----:B------:R-:W-:Y:S05]  /*33b0*/  BSYNC B1 ;  /* 0x0000000000017941 */ /* 0x000fea0003800000 */
.L_x_89:
[----:B-1----:R-:W-:Y:S01]  /*33c0*/  @!P4 IMAD R11, R50, R23, R10 ;  /* 0x00000017320bc224 */ /* 0x002fe200078e020a */
[----:B------:R-:W-:Y:S04]  /*33d0*/  BSSY B1, `(.L_x_91) ;  /* 0x0000006000017945 */ /* 0x000fe80003800000 */
[----:B------:R1:W-:Y:S01]  /*33e0*/  @!P4 STG.E.U8 desc[UR38][R6.64+0x30], R11 ;  /* 0x0000300b0600c986 */ /* 0x0003e2000c101126 */
[----:B------:R-:W-:Y:S05]  /*33f0*/  @P3 BRA `(.L_x_92) ;  /* 0x00000000000c3947 */ /* 0x000fea0003800000 */
[----:B------:R-:W1:Y:S02]  /*3400*/  LDG.E.U8 R162, desc[UR38][R8.64+0x31] ;  /* 0x0000312608a27981 */ /* 0x000e64000c1e1100 */
[----:B-1----:R-:W-:-:S05]  /*3410*/  PRMT R11, R162, 0x8880, RZ ;  /* 0x00008880a20b7816 */ /* 0x002fca00000000ff */
[----:B------:R-:W-:-:S07]  /*3420*/  IMAD R10, R11, R22, RZ ;  /* 0x000000160b0a7224 */ /* 0x000fce00078e02ff */
.L_x_92:
[----:B------:R-:W-:Y:S05]  /*3430*/  BSYNC B1 ;  /* 0x0000000000017941 */ /* 0x000fea0003800000 */
.L_x_91:
[----:B------:R-:W-:Y:S01]  /*3440*/  @!P3 IMAD R51, R51, R23, R10 ;  /* 0x000000173333b224 */ /* 0x000fe200078e020a */
[----:B------:R-:W-:Y:S04]  /*3450*/  BSSY B1, `(.L_x_93) ;  /* 0x0000006000017945 */ /* 0x000fe80003800000 */
[----:B------:R0:W-:Y:S01]  /*3460*/  @!P3 STG.E.U8 desc[UR38][R6.64+0x31], R51 ;  /* 0x000031330600b986 */ /* 0x0001e2000c101126 */
[----:B------:R-:W-:Y:S05]  /*3470*/  @P5 BRA `(.L_x_94) ;  /* 0x00000000000c5947 */ /* 0x000fea0003800000 */
[----:B------:R-:W1:Y:S02]  /*3480*/  LDG.E.U8 R162, desc[UR38][R2.64+0x38] ;  /* 0x0000382602a27981 */ /* 0x000e64000c1e1100 */
[----:B-1----:R-:W-:-:S05]  /*3490*/  PRMT R11, R162, 0x8880, RZ ;  /* 0x00008880a20b7816 */ /* 0x002fca00000000ff */
[----:B------:R-:W-:-:S07]  /*34a0*/  IMAD R10, R11, R22, RZ ;  /* 0x000000160b0a7224 */ /* 0x000fce00078e02ff */
.L_x_94:
[----:B------:R-:W-:Y:S05]  /*34b0*/  BSYNC B1 ;  /* 0x0000000000017941 */ /* 0x000fea0003800000 */
.L_x_93:
[----:B-1----:R-:W-:Y:S01]  /*34c0*/  @!P5 IMAD R11, R52, R23, R10 ;  /* 0x00000017340bd224 */ /* 0x002fe200078e020a */
[----:B------:R-:W-:Y:S04]  /*34d0*/  BSSY B1, `(.L_x_95) ;  /* 0x0000006000017945 */ /* 0x000fe80003800000 */
[----:B------:R1:W-:Y:S01]  /*34e0*/  @!P5 STG.E.U8 desc[UR38][R4.64+0x38], R11 ;  /* 0x0000380b0400d986 */ /* 0x0003e2000c101126 */
[----:B------:R-:W-:Y:S05]  /*34f0*/  @P6 BRA `(.L_x_96) ;  /* 0x00000000000c6947 */ /* 0x000fea0003800000 */
[----:B------:R-:W1:Y:S02]  /*3500*/  LDG.E.U8 R162, desc[UR38][R2.64+0x39] ;  /* 0x0000392602a27981 */ /* 0x000e64000c1e1100 */
[----:B-1----:R-:W-:-:S05]  /*3510*/  PRMT R11, R162, 0x8880, RZ ;  /* 0x00008880a20b7816 */ /* 0x002fca00000000ff */
[----:B------:R-:W-:-:S07]  /*3520*/  IMAD R10, R11, R22, RZ ;  /* 0x000000160b0a7224 */ /* 0x000fce00078e02ff */
.L_x_96:
[----:B------:R-:W-:Y:S05]  /*3530*/  BSYNC B1 ;  /* 0x0000000000017941 */ /* 0x000fea0003800000 */
.L_x_95:
[----:B------:R-:W-:Y:S01]  /*3540*/  @!P6 IMAD R53, R53, R23, R10 ;  /* 0x000000173535e224 */ /* 0x000fe200078e020a */
[----:B------:R-:W-:Y:S04]  /*3550*/  BSSY B1, `(.L_x_97) ;  /* 0x0000006000017945 */ /* 0x000fe80003800000 */
[----:B------:R0:W-:Y:S01]  /*3560*/  @!P6 STG.E.U8 desc[UR38][R4.64+0x39], R53 ;  /* 0x000039350400e986 */ /* 0x0001e2000c101126 */
[----:B------:R-:W-:Y:S05]  /*3570*/  @P2 BRA `(.L_x_98) ;  /* 0x00000000000c2947 */ /* 0x000fea0003800000 */
[----:B------:R-:W1:Y:S02]  /*3580*/  LDG.E.U8 R162, desc[UR38][R8.64+0x38] ;  /* 0x0000382608a27981 */ /* 0x000e64000c1e1100 */
[----:B-1----:R-:W-:-:S05]  /*3590*/  PRMT R11, R162, 0x8880, RZ ;  /* 0x00008880a20b7816 */ /* 0x002fca00000000ff */
[----:B------:R-:W-:-:S07]  /*35a0*/  IMAD R10, R11, R22, RZ ;  /* 0x000000160b0a7224 */ /* 0x000fce00078e02ff */
.L_x_98:
[----:B------:R-:W-:Y:S05]  /*35b0*/  BSYNC B1 ;  /* 0x0000000000017941 */ /* 0x000fea0003800000 */
.L_x_97:
        /* <DEDUP_REMOVED lines=12> */
.L_x_100:
[----:B------:R-:W-:Y:S05]  /*3680*/  BSYNC B1 ;  /* 0x0000000000017941 */ /* 0x000fea0003800000 */
.L_x_99:
[----:B------:R-:W-:Y:S01]  /*3690*/  @!P4 IMAD R55, R55, R23, R10 ;  /* 0x000000173737c224 */ /* 0x000fe200078e020a */
[----:B------:R-:W-:Y:S04]  /*36a0*/  BSSY B1, `(.L_x_101) ;  /* 0x0000006000017945 */ /* 0x000fe80003800000 */
[----:B------:R0:W-:Y:S01]  /*36b0*/  @!P4 STG.E.U8 desc[UR38][R6.64+0x39], R55 ;  /* 0x000039370600c986 */ /* 0x0001e2000c101126 */
[----:B------:R-:W-:Y:S05]  /*36c0*/  @P3 BRA `(.L_x_102) ;  /* 0x00000000000c3947 */ /* 0x000fea0003800000 */
[----:B------:R-:W1:Y:S02]  /*36d0*/  LDG.E.U8 R162, desc[UR38][R2.64+0x40] ;  /* 0x0000402602a27981 */ /* 0x000e64000c1e1100 */
[----:B-1----:R-:W-:-:S05]  /*36e0*/  PRMT R11, R162, 0x8880, RZ ;  /* 0x00008880a20b7816 */ /* 0x002fca00000000ff */
[----:B------:R-:W-:-:S07]  /*36f0*/  IMAD R10, R11, R22, RZ ;  /* 0x000000160b0a7224 */ /* 0x000fce00078e02ff */
.L_x_102:
[----:B------:R-:W-:Y:S05]  /*3700*/  BSYNC B1 ;  /* 0x0000000000017941 */ /* 0x000fea0003800000 */
.L_x_101:
[----:B-1----:R-:W-:Y:S01]  /*3710*/  @!P3 IMAD R11, R56, R23, R10 ;  /* 0x00000017380bb224 */ /* 0x002fe200078e020a */
[----:B------:R-:W-:Y:S04]  /*3720*/  BSSY B1, `(.L_x_103) ;  /* 0x0000006000017945 */ /* 0x000fe80003800000 */
[----:B------:R1:W-:Y:S01]  /*3730*/  @!P3 STG.E.U8 desc[UR38][R4.64+0x40], R11 ;  /* 0x0000400b0400b986 */ /* 0x0003e2000c101126 */
[----:B------:R-:W-:Y:S05]  /*3740*/  @P5 BRA `(.L_x_104) ;  /* 0x00000000000c5947 */ /* 0x000fea0003800000 */
[----:B------:R-:W1:Y:S02]  /*3750*/  LDG.E.U8 R162, desc[UR38][R2.64+0x41] ;  /* 0x0000412602a27981 */ /* 0x000e64000c1e1100 */
[----:B-1----:R-:W-:-:S05]  /*3760*/  PRMT R11, R162, 0x8880, RZ ;  /* 0x00008880a20b7816 */ /* 0x002fca00000000ff */
[----:B------:R-:W-:-:S07]  /*3770*/  IMAD R10, R11, R22, RZ ;  /* 0x000000160b0a7224 */ /* 0x000fce00078e02ff */
.L_x_104:
[----:B------:R-:W-:Y:S05]  /*3780*/  BSYNC B1 ;  /* 0x0000000000017941 */ /* 0x000fea0003800000 */
.L_x_103:
[----:B------:R-:W-:Y:S01]  /*3790*/  @!P5 IMAD R57, R57, R23, R10 ;  /* 0x000000173939d224 */ /* 0x000fe200078e020a */
[----:B------:R-:W-:Y:S04]  /*37a0*/  BSSY B1, `(.L_x_105) ;  /* 0x0000006000017945 */ /* 0x000fe80003800000 */
[----:B------:R0:W-:Y:S01]  /*37b0*/  @!P5 STG.E.U8 desc[UR38][R4.64+0x41], R57 ;  /* 0x000041390400d986 */ /* 0x0001e2000c101126 */
[----:B------:R-:W-:Y:S05]  /*37c0*/  @P6 BRA `(.L_x_106) ;  /* 0x00000000000c6947 */ /* 0x000fea0003800000 */
[----:B------:R-:W1:Y:S02]  /*37d0*/  LDG.E.U8 R162, desc[UR38][R8.64+0x40] ;  /* 0x0000402608a27981 */ /* 0x000e64000c1e1100 */
[----:B-1----:R-:W-:-:S05]  /*37e0*/  PRMT R11, R162, 0x8880, RZ ;  /* 0x00008880a20b7816 */ /* 0x002fca00000000ff */
[----:B------:R-:W-:-:S07]  /*37f0*/  IMAD R10, R11, R22, RZ ;  /* 0x000000160b0a7224 */ /* 0x000fce00078e02ff */
.L_x_106:
[----:B------:R-:W-:Y:S05]  /*3800*/  BSYNC B1 ;  /* 0x0000000000017941 */ /* 0x000fea0003800000 */
.L_x_105:
[----:B-1----:R-:W-:Y:S01]  /*3810*/  @!P6 IMAD R11, R58, R23, R10 ;  /* 0x000000173a0be224 */ /* 0x002fe200078e020a */
[----:B------:R-:W-:Y:S04]  /*3820*/  BSSY B1, `(.L_x_107) ;  /* 0x0000006000017945 */ /* 0x000fe80003800000 */
[----:B------:R1:W-:Y:S01]  /*3830*/  @!P6 STG.E.U8 desc[UR38][R6.64+0x40], R11 ;  /* 0x0000400b0600e986 */ /* 0x0003e2000c101126 */
[----:B------:R-:W-:Y:S05]  /*3840*/  @P2 BRA `(.L_x_108) ;  /* 0x00000000000c2947 */ /* 0x000fea0003800000 */
[----:B------:R-:W1:Y:S02]  /*3850*/  LDG.E.U8 R162, desc[UR38][R8.64+0x41] ;  /* 0x0000412608a27981 */ /* 0x000e64000c1e1100 */
[----:B-1----:R-:W-:-:S05]  /*3860*/  PRMT R11, R162, 0x8880, RZ ;  /* 0x00008880a20b7816 */ /* 0x002fca00000000ff */
[----:B------:R-:W-:-:S07]  /*3870*/  IMAD R10, R11, R22, RZ ;  /* 0x000000160b0a7224 */ /* 0x000fce00078e02ff */
.L_x_108:
[----:B------:R-:W-:Y:S05]  /*3880*/  BSYNC B1 ;  /* 0x0000000000017941 */ /* 0x000fea0003800000 */
.L_x_107:
        /* <DEDUP_REMOVED lines=12> */
.L_x_110:
[----:B------:R-:W-:Y:S05]  /*3950*/  BSYNC B1 ;  /* 0x0000000000017941 */ /* 0x000fea0003800000 */
.L_x_109:
[----:B-1----:R-:W-:Y:S01]  /*3960*/  @!P4 IMAD R11, R60, R23, R10 ;  /* 0x000000173c0bc224 */ /* 0x002fe200078e020a */
[----:B------:R-:W-:Y:S04]  /*3970*/  BSSY B1, `(.L_x_111) ;  /* 0x0000006000017945 */ /* 0x000fe80003800000 */
[----:B------:R1:W-:Y:S01]  /*3980*/  @!P4 STG.E.U8 desc[UR38][R4.64+0x48], R11 ;  /* 0x0000480b0400c986 */ /* 0x0003e2000c101126 */
[----:B------:R-:W-:Y:S05]  /*3990*/  @P3 BRA `(.L_x_112) ;  /* 0x00000000000c3947 */ /* 0x000fea0003800000 */
[----:B------:R-:W1:Y:S02]  /*39a0*/  LDG.E.U8 R162, desc[UR38][R2.64+0x49] ;  /* 0x0000492602a27981 */ /* 0x000e64000c1e1100 */
[----:B-1----:R-:W-:-:S05]  /*39b0*/  PRMT R11, R162, 0x8880, RZ ;  /* 0x00008880a20b7816 */ /* 0x002fca00000000ff */
[----:B------:R-:W-:-:S07]  /*39c0*/  IMAD R10, R11, R22, RZ ;  /* 0x000000160b0a7224 */ /* 0x000fce00078e02ff */
.L_x_112:
[----:B------:R-:W-:Y:S05]  /*39d0*/  BSYNC B1 ;  /* 0x0000000000017941 */ /* 0x000fea0003800000 */
.L_x_111:
[----:B------:R-:W-:Y:S01]  /*39e0*/  @!P3 IMAD R61, R61, R23, R10 ;  /* 0x000000173d3db224 */ /* 0x000fe200078e020a */
[----:B------:R-:W-:Y:S04]  /*39f0*/  BSSY B1, `(.L_x_113) ;  /* 0x0000006000017945 */ /* 0x000fe80003800000 */
[----:B------:R0:W-:Y:S01]  /*3a00*/  @!P3 STG.E.U8 desc[UR38][R4.64+0x49], R61 ;  /* 0x0000493d0400b986 */ /* 0x0001e2000c101126 */
[----:B------:R-:W-:Y:S05]  /*3a10*/  @P5 BRA `(.L_x_114) ;  /* 0x00000000000c5947 */ /* 0x000fea0003800000 */
[----:B------:R-:W1:Y:S02]  /*3a20*/  LDG.E.U8 R162, desc[UR38][R8.64+0x48] ;  /* 0x0000482608a27981 */ /* 0x000e64000c1e1100 */
[----:B-1----:R-:W-:-:S05]  /*3a30*/  PRMT R11, R162, 0x8880, RZ ;  /* 0x00008880a20b7816 */ /* 0x002fca00000000ff */
[----:B------:R-:W-:-:S07]  /*3a40*/  IMAD R10, R11, R22, RZ ;  /* 0x000000160b0a7224 */ /* 0x000fce00078e02ff */
.L_x_114:
[----:B------:R-:W-:Y:S05]  /*3a50*/  BSYNC B1 ;  /* 0x0000000000017941 */ /* 0x000fea0003800000 */
.L_x_113:
[----:B-1----:R-:W-:Y:S01]  /*3a60*/  @!P5 IMAD R11, R62, R23, R10 ;  /* 0x000000173e0bd224 */ /* 0x002fe200078e020a */
[----:B------:R-:W-:Y:S04]  /*3a70*/  BSSY B1, `(.L_x_115) ;  /* 0x0000006000017945 */ /* 0x000fe80003800000 */
[----:B------:R1:W-:Y:S01]  /*3a80*/  @!P5 STG.E.U8 desc[UR38][R6.64+0x48], R11 ;  /* 0x0000480b0600d986 */ /* 0x0003e2000c101126 */
[----:B------:R-:W-:Y:S05]  /*3a90*/  @P6 BRA `(.L_x_116) ;  /* 0x00000000000c6947 */ /* 0x000fea0003800000 */
[----:B------:R-:W1:Y:S02]  /*3aa0*/  LDG.E.U8 R162, desc[UR38][R8.64+0x49] ;  /* 0x0000492608a27981 */ /* 0x000e64000c1e1100 */
[----:B-1----:R-:W-:-:S05]  /*3ab0*/  PRMT R11, R162, 0x8880, RZ ;  /* 0x00008880a20b7816 */ /* 0x002fca00000000ff */
[----:B------:R-:W-:-:S07]  /*3ac0*/  IMAD R10, R11, R22, RZ ;  /* 0x000000160b0a7224 */ /* 0x000fce00078e02ff */
.L_x_116:
[----:B------:R-:W-:Y:S05]  /*3ad0*/  BSYNC B1 ;  /* 0x0000000000017941 */ /* 0x000fea0003800000 */
.L_x_115:
[----:B------:R-:W-:Y:S01]  /*3ae0*/  @!P6 IMAD R63, R63, R23, R10 ;  /* 0x000000173f3fe224 */ /* 0x000fe200078e020a */
[----:B------:R-:W-:Y:S04]  /*3af0*/  BSSY B1, `(.L_x_117) ;  /* 0x0000006000017945 */ /* 0x000fe80003800000 */
[----:B------:R0:W-:Y:S01]  /*3b00*/  @!P6 STG.E.U8 desc[UR38][R6.64+0x49], R63 ;  /* 0x0000493f0600e986 */ /* 0x0001e2000c101126 */
[----:B------:R-:W-:Y:S05]  /*3b10*/  @P2 BRA `(.L_x_118) ;  /* 0x00000000000c2947 */ /* 0x000fea0003800000 */
[----:B------:R-:W1:Y:S02]  /*3b20*/  LDG.E.U8 R162, desc[UR38][R2.64+0x50] ;  /* 0x0000502602a27981 */ /* 0x000e64000c1e1100 */
[----:B-1----:R-:W-:-:S05]  /*3b30*/  PRMT R11, R162, 0x8880, RZ ;  /* 0x00008880a20b7816 */ /* 0x002fca00000000ff */
[----:B------:R-:W-:-:S07]  /*3b40*/  IMAD R10, R11, R22, RZ ;  /* 0x000000160b0a7224 */ /* 0x000fce00078e02ff */
.L_x_118:
[----:B------:R-:W-:Y:S05]  /*3b50*/  BSYNC B1 ;  /* 0x0000000000017941 */ /* 0x000fea0003800000 */
.L_x_117:
        /* <DEDUP_REMOVED lines=12> */
.L_x_120:
[----:B------:R-:W-:Y:S05]  /*3c20*/  BSYNC B1 ;  /* 0x0000000000017941 */ /* 0x000fea0003800000 */
.L_x_119:
[----:B------:R-:W-:Y:S01]  /*3c30*/  @!P4 IMAD R65, R65, R23, R10 ;  /* 0x000000174141c224 */ /* 0x000fe200078e020a */
[----:B------:R-:W-:Y:S04]  /*3c40*/  BSSY B1, `(.L_x_121) ;  /* 0x0000006000017945 */ /* 0x000fe80003800000 */
[----:B------:R0:W-:Y:S01]  /*3c50*/  @!P4 STG.E.U8 desc[UR38][R4.64+0x51], R65 ;  /* 0x000051410400c986 */ /* 0x0001e2000c101126 */
[----:B------:R-:W-:Y:S05]  /*3c60*/  @P3 BRA `(.L_x_122) ;  /* 0x00000000000c3947 */ /* 0x000fea0003800000 */
[----:B------:R-:W1:Y:S02]  /*3c70*/  LDG.E.U8 R162, desc[UR38][R8.64+0x50] ;  /* 0x0000502608a27981 */ /* 0x000e64000c1e1100 */
[----:B-1----:R-:W-:-:S05]  /*3c80*/  PRMT R11, R162, 0x8880, RZ ;  /* 0x00008880a20b7816 */ /* 0x002fca00000000ff */
[----:B------:R-:W-:-:S07]  /*3c90*/  IMAD R10, R11, R22, RZ ;  /* 0x000000160b0a7224 */ /* 0x000fce00078e02ff */
.L_x_122:
[----:B------:R-:W-:Y:S05]  /*3ca0*/  BSYNC B1 ;  /* 0x0000000000017941 */ /* 0x000fea0003800000 */
.L_x_121:
[----:B-1----:R-:W-:Y:S01]  /*3cb0*/  @!P3 IMAD R11, R66, R23, R10 ;  /* 0x00000017420bb224 */ /* 0x002fe200078e020a */
[----:B------:R-:W-:Y:S04]  /*3cc0*/  BSSY B1, `(.L_x_123) ;  /* 0x0000006000017945 */ /* 0x000fe80003800000 */
[----:B------:R1:W-:Y:S01]  /*3cd0*/  @!P3 STG.E.U8 desc[UR38][R6.64+0x50], R11 ;  /* 0x0000500b0600b986 */ /* 0x0003e2000c101126 */
[----:B------:R-:W-:Y:S05]  /*3ce0*/  @P5 BRA `(.L_x_124) ;  /* 0x00000000000c5947 */ /* 0x000fea0003800000 */
[----:B------:R-:W1:Y:S02]  /*3cf0*/  LDG.E.U8 R162, desc[UR38][R8.64+0x51] ;  /* 0x0000512608a27981 */ /* 0x000e64000c1e1100 */
[----:B-1----:R-:W-:-:S05]  /*3d00*/  PRMT R11, R162, 0x8880, RZ ;  /* 0x00008880a20b7816 */ /* 0x002fca00000000ff */
[----:B------:R-:W-:-:S07]  /*3d10*/  IMAD R10, R11, R22, RZ ;  /* 0x000000160b0a7224 */ /* 0x000fce00078e02ff */
.L_x_124:
[----:B------:R-:W-:Y:S05]  /*3d20*/  BSYNC B1 ;  /* 0x0000000000017941 */ /* 0x000fea0003800000 */
.L_x_123:
[----:B------:R-:W-:Y:S01]  /*3d30*/  @!P5 IMAD R67, R67, R23, R10 ;  /* 0x000000174343d224 */ /* 0x000fe200078e020a */
[----:B------:R-:W-:Y:S04]  /*3d40*/  BSSY B1, `(.L_x_125) ;  /* 0x0000006000017945 */ /* 0x000fe80003800000 */
[----:B------:R0:W-:Y:S01]  /*3d50*/  @!P5 STG.E.U8 desc[UR38][R6.64+0x51], R67 ;  /* 0x000051430600d986 */ /* 0x0001e2000c101126 */
[----:B------:R-:W-:Y:S05]  /*3d60*/  @P6 BRA `(.L_x_126) ;  /* 0x00000000000c6947 */ /* 0x000fea0003800000 */
[----:B------:R-:W1:Y:S02]  /*3d70*/  LDG.E.U8 R162, desc[UR38][R2.64+0x58] ;  /* 0x0000582602a27981 */ /* 0x000e64000c1e1100 */
[----:B-1----:R-:W-:-:S05]  /*3d80*/  PRMT R11, R162, 0x8880, RZ ;  /* 0x00008880a20b7816 */ /* 0x002fca00000000ff */
[----:B------:R-:W-:-:S07]  /*3d90*/  IMAD R10, R11, R22, RZ ;  /* 0x000000160b0a7224 */ /* 0x000fce00078e02ff */
.L_x_126:
[----:B------:R-:W-:Y:S05]  /*3da0*/  BSYNC B1 ;  /* 0x0000000000017941 */ /* 0x000fea0003800000 */
.L_x_125:
[----:B-1----:R-:W-:Y:S01]  /*3db0*/  @!P6 IMAD R11, R68, R23, R10 ;  /* 0x00000017440be224 */ /* 0x002fe200078e020a */
[----:B------:R-:W-:Y:S04]  /*3dc0*/  BSSY B1, `(.L_x_127) ;  /* 0x0000006000017945 */ /* 0x000fe80003800000 */
[----:B------:R1:W-:Y:S01]  /*3dd0*/  @!P6 STG.E.U8 desc[UR38][R4.64+0x58], R11 ;  /* 0x0000580b0400e986 */ /* 0x0003e2000c101126 */
[----:B------:R-:W-:Y:S05]  /*3de0*/  @P2 BRA `(.L_x_128) ;  /* 0x00000000000c2947 */ /* 0x000fea0003800000 */
[----:B------:R-:W1:Y:S02]  /*3df0*/  LDG.E.U8 R162, desc[UR38][R2.64+0x59] ;  /* 0x0000592602a27981 */ /* 0x000e64000c1e1100 */
[----:B-1----:R-:W-:-:S05]  /*3e00*/  PRMT R11, R162, 0x8880, RZ ;  /* 0x00008880a20b7816 */ /* 0x002fca00000000ff */
[----:B------:R-:W-:-:S07]  /*3e10*/  IMAD R10, R11, R22, RZ ;  /* 0x000000160b0a7224 */ /* 0x000fce00078e02ff */
.L_x_128:
[----:B------:R-:W-:Y:S05]  /*3e20*/  BSYNC B1 ;  /* 0x0000000000017941 */ /* 0x000fea0003800000 */
.L_x_127:
        /* <DEDUP_REMOVED lines=12> */
.L_x_130:
[----:B------:R-:W-:Y:S05]  /*3ef0*/  BSYNC B1 ;  /* 0x0000000000017941 */ /* 0x000fea0003800000 */
.L_x_129:
[----:B-1----:R-:W-:Y:S01]  /*3f00*/  @!P4 IMAD R11, R70, R23, R10 ;  /* 0x00000017460bc224 */ /* 0x002fe200078e020a */
[----:B------:R-:W-:Y:S04]  /*3f10*/  BSSY B1, `(.L_x_131) ;  /* 0x0000006000017945 */ /* 0x000fe80003800000 */
[----:B------:R1:W-:Y:S01]  /*3f20*/  @!P4 STG.E.U8 desc[UR38][R6.64+0x58], R11 ;  /* 0x0000580b0600c986 */ /* 0x0003e2000c101126 */
[----:B------:R-:W-:Y:S05]  /*3f30*/  @P3 BRA `(.L_x_132) ;  /* 0x00000000000c3947 */ /* 0x000fea0003800000 */
[----:B------:R-:W1:Y:S02]  /*3f40*/  LDG.E.U8 R162, desc[UR38][R8.64+0x59] ;  /* 0x0000592608a27981 */ /* 0x000e64000c1e1100 */
[----:B-1----:R-:W-:-:S05]  /*3f50*/  PRMT R11, R162, 0x8880, RZ ;  /* 0x00008880a20b7816 */ /* 0x002fca00000000ff */
[----:B------:R-:W-:-:S07]  /*3f60*/  IMAD R10, R11, R22, RZ ;  /* 0x000000160b0a7224 */ /* 0x000fce00078e02ff */
.L_x_132:
[----:B------:R-:W-:Y:S05]  /*3f70*/  BSYNC B1 ;  /* 0x0000000000017941 */ /* 0x000fea0003800000 */
.L_x_131:
[----:B------:R-:W-:Y:S01]  /*3f80*/  @!P3 IMAD R71, R71, R23, R10 ;  /* 0x000000174747b224 */ /* 0x000fe200078e020a */
[----:B------:R-:W-:Y:S04]  /*3f90*/  BSSY B1, `(.L_x_133) ;  /* 0x0000006000017945 */ /* 0x000fe80003800000 */
[----:B------:R0:W-:Y:S01]  /*3fa0*/  @!P3 STG.E.U8 desc[UR38][R6.64+0x59], R71 ;  /* 0x000059470600b986 */ /* 0x0001e2000c101126 */
[----:B------:R-:W-:Y:S05]  /*3fb0*/  @P5 BRA `(.L_x_134) ;  /* 0x00000000000c5947 */ /* 0x000fea0003800000 */
[----:B------:R-:W1:Y:S02]  /*3fc0*/  LDG.E.U8 R162, desc[UR38][R2.64+0x60] ;  /* 0x0000602602a27981 */ /* 0x000e64000c1e1100 */
[----:B-1----:R-:W-:-:S05]  /*3fd0*/  PRMT R11, R162, 0x8880, RZ ;  /* 0x00008880a20b7816 */ /* 0x002fca00000000ff */
[----:B------:R-:W-:-:S07]  /*3fe0*/  IMAD R10, R11, R22, RZ ;  /* 0x000000160b0a7224 */ /* 0x000fce00078e02ff */
.L_x_134:
[----:B------:R-:W-:Y:S05]  /*3ff0*/  BSYNC B1 ;  /* 0x0000000000017941 */ /* 0x000fea0003800000 */
.L_x_133:
[----:B-1----:R-:W-:Y:S01]  /*4000*/  @!P5 IMAD R11, R72, R23, R10 ;  /* 0x00000017480bd224 */ /* 0x002fe200078e020a */
[----:B------:R-:W-:Y:S04]  /*4010*/  BSSY B1, `(.L_x_135) ;  /* 0x0000006000017945 */ /* 0x000fe80003800000 */
[----:B------:R1:W-:Y:S01]  /*4020*/  @!P5 STG.E.U8 desc[UR38][R4.64+0x60], R11 ;  /* 0x0000600b0400d986 */ /* 0x0003e2000c101126 */
[----:B------:R-:W-:Y:S05]  /*4030*/  @P6 BRA `(.L_x_136) ;  /* 0x00000000000c6947 */ /* 0x000fea0003800000 */
[----:B------:R-:W1:Y:S02]  /*4040*/  LDG.E.U8 R162, desc[UR38][R2.64+0x61] ;  /* 0x0000612602a27981 */ /* 0x000e64000c1e1100 */
[----:B-1----:R-:W-:-:S05]  /*4050*/  PRMT R11, R162, 0x8880, RZ ;  /* 0x00008880a20b7816 */ /* 0x002fca00000000ff */
[----:B------:R-:W-:-:S07]  /*4060*/  IMAD R10, R11, R22, RZ ;  /* 0x000000160b0a7224 */ /* 0x000fce00078e02ff */
.L_x_136:
[----:B------:R-:W-:Y:S05]  /*4070*/  BSYNC B1 ;  /* 0x0000000000017941 */ /* 0x000fea0003800000 */
.L_x_135:
[----:B------:R-:W-:Y:S01]  /*4080*/  @!P6 IMAD R73, R73, R23, R10 ;  /* 0x000000174949e224 */ /* 0x000fe200078e020a */
[----:B------:R-:W-:Y:S04]  /*4090*/  BSSY B1, `(.L_x_137) ;  /* 0x0000006000017945 */ /* 0x000fe80003800000 */
[----:B------:R0:W-:Y:S01]  /*40a0*/  @!P6 STG.E.U8 desc[UR38][R4.64+0x61], R73 ;  /* 0x000061490400e986 */ /* 0x0001e2000c101126 */
[----:B------:R-:W-:Y:S05]  /*40b0*/  @P2 BRA `(.L_x_138) ;  /* 0x00000000000c2947 */ /* 0x000fea0003800000 */
[----:B------:R-:W1:Y:S02]  /*40c0*/  LDG.E.U8 R162, desc[UR38][R8.64+0x60] ;  /* 0x0000602608a27981 */ /* 0x000e64000c1e1100 */
[----:B-1----:R-:W-:-:S05]  /*40d0*/  PRMT R11, R162, 0x8880, RZ ;  /* 0x00008880a20b7816 */ /* 0x002fca00000000ff */
[----:B------:R-:W-:-:S07]  /*40e0*/  IMAD R10, R11, R22, RZ ;  /* 0x000000160b0a7224 */ /* 0x000fce00078e02ff */
.L_x_138:
[----:B------:R-:W-:Y:S05]  /*40f0*/  BSYNC B1 ;  /* 0x0000000000017941 */ /* 0x000fea0003800000 */
.L_x_137:
        /* <DEDUP_REMOVED lines=12> */
.L_x_140:
[----:B------:R-:W-:Y:S05]  /*41c0*/  BSYNC B1 ;  /* 0x0000000000017941 */ /* 0x000fea0003800000 */
.L_x_139:
[----:B------:R-:W-:Y:S01]  /*41d0*/  @!P4 IMAD R75, R75, R23, R10 ;  /* 0x000000174b4bc224 */ /* 0x000fe200078e020a */
[----:B------:R-:W-:Y:S04]  /*41e0*/  BSSY B1, `(.L_x_141) ;  /* 0x0000006000017945 */ /* 0x000fe80003800000 */
[----:B------:R0:W-:Y:S01]  /*41f0*/  @!P4 STG.E.U8 desc[UR38][R6.64+0x61], R75 ;  /* 0x0000614b0600c986 */ /* 0x0001e2000c101126 */
[----:B------:R-:W-:Y:S05]  /*4200*/  @P3 BRA `(.L_x_142) ;  /* 0x00000000000c3947 */ /* 0x000fea0003800000 */
[----:B------:R-:W1:Y:S02]  /*4210*/  LDG.E.U8 R162, desc[UR38][R2.64+0x68] ;  /* 0x0000682602a27981 */ /* 0x000e64000c1e1100 */
[----:B-1----:R-:W-:-:S05]  /*4220*/  PRMT R11, R162, 0x8880, RZ ;  /* 0x00008880a20b7816 */ /* 0x002fca00000000ff */
[----:B------:R-:W-:-:S07]  /*4230*/  IMAD R10, R11, R22, RZ ;  /* 0x000000160b0a7224 */ /* 0x000fce00078e02ff */
.L_x_142:
[----:B------:R-:W-:Y:S05]  /*4240*/  BSYNC B1 ;  /* 0x0000000000017941 */ /* 0x000fea0003800000 */
.L_x_141:
[----:B-1----:R-:W-:Y:S01]  /*4250*/  @!P3 IMAD R11, R76, R23, R10 ;  /* 0x000000174c0bb224 */ /* 0x002fe200078e020a */
[----:B------:R-:W-:Y:S04]  /*4260*/  BSSY B1, `(.L_x_143) ;  /* 0x0000006000017945 */ /* 0x000fe80003800000 */
[----:B------:R1:W-:Y:S01]  /*4270*/  @!P3 STG.E.U8 desc[UR38][R4.64+0x68], R11 ;  /* 0x0000680b0400b986 */ /* 0x0003e2000c101126 */
[----:B------:R-:W-:Y:S05]  /*4280*/  @P5 BRA `(.L_x_144) ;  /* 0x00000000000c5947 */ /* 0x000fea0003800000 */
[----:B------:R-:W1:Y:S02]  /*4290*/  LDG.E.U8 R162, desc[UR38][R2.64+0x69] ;  /* 0x0000692602a27981 */ /* 0x000e64000c1e1100 */
[----:B-1----:R-:W-:-:S05]  /*42a0*/  PRMT R11, R162, 0x8880, RZ ;  /* 0x00008880a20b7816 */ /* 0x002fca00000000ff */
[----:B------:R-:W-:-:S07]  /*42b0*/  IMAD R10, R11, R22, RZ ;  /* 0x000000160b0a7224 */ /* 0x000fce00078e02ff */
.L_x_144:
[----:B------:R-:W-:Y:S05]  /*42c0*/  BSYNC B1 ;  /* 0x0000000000017941 */ /* 0x000fea0003800000 */
.L_x_143:
[----:B------:R-:W-:Y:S01]  /*42d0*/  @!P5 IMAD R77, R77, R23, R10 ;  /* 0x000000174d4dd224 */ /* 0x000fe200078e020a */
[----:B------:R-:W-:Y:S04]  /*42e0*/  BSSY B1, `(.L_x_145) ;  /* 0x0000006000017945 */ /* 0x000fe80003800000 */
[----:B------:R0:W-:Y:S01]  /*42f0*/  @!P5 STG.E.U8 desc[UR38][R4.64+0x69], R77 ;  /* 0x0000694d0400d986 */ /* 0x0001e2000c101126 */
[----:B------:R-:W-:Y:S05]  /*4300*/  @P6 BRA `(.L_x_146) ;  /* 0x00000000000c6947 */ /* 0x000fea0003800000 */
[----:B------:R-:W1:Y:S02]  /*4310*/  LDG.E.U8 R162, desc[UR38][R8.64+0x68] ;  /* 0x0000682608a27981 */ /* 0x000e64000c1e1100 */
[----:B-1----:R-:W-:-:S05]  /*4320*/  PRMT R11, R162, 0x8880, RZ ;  /* 0x00008880a20b7816 */ /* 0x002fca00000000ff */
[----:B------:R-:W-:-:S07]  /*4330*/  IMAD R10, R11, R22, RZ ;  /* 0x000000160b0a7224 */ /* 0x000fce00078e02ff */
.L_x_146:
[----:B------:R-:W-:Y:S05]  /*4340*/  BSYNC B1 ;  /* 0x0000000000017941 */ /* 0x000fea0003800000 */
.L_x_145:
[----:B-1----:R-:W-:Y:S01]  /*4350*/  @!P6 IMAD R11, R78, R23, R10 ;  /* 0x000000174e0be224 */ /* 0x002fe200078e020a */
[----:B------:R-:W-:Y:S04]  /*4360*/  BSSY B1, `(.L_x_147) ;  /* 0x0000006000017945 */ /* 0x000fe80003800000 */
[----:B------:R1:W-:Y:S01]  /*4370*/  @!P6 STG.E.U8 desc[UR38][R6.64+0x68], R11 ;  /* 0x0000680b0600e986 */ /* 0x0003e2000c101126 */
[----:B------:R-:W-:Y:S05]  /*4380*/  @P2 BRA `(.L_x_148) ;  /* 0x00000000000c2947 */ /* 0x000fea0003800000 */
[----:B------:R-:W1:Y:S02]  /*4390*/  LDG.E.U8 R162, desc[UR38][R8.64+0x69] ;  /* 0x0000692608a27981 */ /* 0x000e64000c1e1100 */
[----:B-1----:R-:W-:-:S05]  /*43a0*/  PRMT R11, R162, 0x8880, RZ ;  /* 0x00008880a20b7816 */ /* 0x002fca00000000ff */
[----:B------:R-:W-:-:S07]  /*43b0*/  IMAD R10, R11, R22, RZ ;  /* 0x000000160b0a7224 */ /* 0x000fce00078e02ff */
.L_x_148:
[----:B------:R-:W-:Y:S05]  /*43c0*/  BSYNC B1 ;  /* 0x0000000000017941 */ /* 0x000fea0003800000 */
.L_x_147:
        /* <DEDUP_REMOVED lines=12> */
.L_x_150:
[----:B------:R-:W-:Y:S05]  /*4490*/  BSYNC B1 ;  /* 0x0000000000017941 */ /* 0x000fea0003800000 */
.L_x_149:
[----:B-1----:R-:W-:Y:S01]  /*44a0*/  @!P4 IMAD R11, R80, R23, R10 ;  /* 0x00000017500bc224 */ /* 0x002fe200078e020a */
[----:B------:R-:W-:Y:S04]  /*44b0*/  BSSY B1, `(.L_x_151) ;  /* 0x0000006000017945 */ /* 0x000fe80003800000 */
[----:B------:R1:W-:Y:S01]  /*44c0*/  @!P4 STG.E.U8 desc[UR38][R4.64+0x70], R11 ;  /* 0x0000700b0400c986 */ /* 0x0003e2000c101126 */
[----:B------:R-:W-:Y:S05]  /*44d0*/  @P3 BRA `(.L_x_152) ;  /* 0x00000000000c3947 */ /* 0x000fea0003800000 */
[----:B------:R-:W1:Y:S02]  /*44e0*/  LDG.E.U8 R162, desc[UR38][R2.64+0x71] ;  /* 0x0000712602a27981 */ /* 0x000e64000c1e1100 */
[----:B-1----:R-:W-:-:S05]  /*44f0*/  PRMT R11, R162, 0x8880, RZ ;  /* 0x00008880a20b7816 */ /* 0x002fca00000000ff */
[----:B------:R-:W-:-:S07]  /*4500*/  IMAD R10, R11, R22, RZ ;  /* 0x000000160b0a7224 */ /* 0x000fce00078e02ff */
.L_x_152:
[----:B------:R-:W-:Y:S05]  /*4510*/  BSYNC B1 ;  /* 0x0000000000017941 */ /* 0x000fea0003800000 */
.L_x_151:
[----:B------:R-:W-:Y:S01]  /*4520*/  @!P3 IMAD R81, R81, R23, R10 ;  /* 0x000000175151b224 */ /* 0x000fe200078e020a */
[----:B------:R-:W-:Y:S04]  /*4530*/  BSSY B1, `(.L_x_153) ;  /* 0x0000006000017945 */ /* 0x000fe80003800000 */
[----:B------:R0:W-:Y:S01]  /*4540*/  @!P3 STG.E.U8 desc[UR38][R4.64+0x71], R81 ;  /* 0x000071510400b986 */ /* 0x0001e2000c101126 */
[----:B------:R-:W-:Y:S05]  /*4550*/  @P5 BRA `(.L_x_154) ;  /* 0x00000000000c5947 */ /* 0x000fea0003800000 */
[----:B------:R-:W1:Y:S02]  /*4560*/  LDG.E.U8 R162, desc[UR38][R8.64+0x70] ;  /* 0x0000702608a27981 */ /* 0x000e64000c1e1100 */
[----:B-1----:R-:W-:-:S05]  /*4570*/  PRMT R11, R162, 0x8880, RZ ;  /* 0x00008880a20b7816 */ /* 0x002fca00000000ff */
[----:B------:R-:W-:-:S07]  /*4580*/  IMAD R10, R11, R22, RZ ;  /* 0x000000160b0a7224 */ /* 0x000fce00078e02ff */
.L_x_154:
[----:B------:R-:W-:Y:S05]  /*4590*/  BSYNC B1 ;  /* 0x0000000000017941 */ /* 0x000fea0003800000 */
.L_x_153:
[----:B-1----:R-:W-:Y:S01]  /*45a0*/  @!P5 IMAD R11, R82, R23, R10 ;  /* 0x00000017520bd224 */ /* 0x002fe200078e020a */
[----:B------:R-:W-:Y:S04]  /*45b0*/  BSSY B1, `(.L_x_155) ;  /* 0x0000006000017945 */ /* 0x000fe80003800000 */
[----:B------:R1:W-:Y:S01]  /*45c0*/  @!P5 STG.E.U8 desc[UR38][R6.64+0x70], R11 ;  /* 0x0000700b0600d986 */ /* 0x0003e2000c101126 */
[----:B------:R-:W-:Y:S05]  /*45d0*/  @P6 BRA `(.L_x_156) ;  /* 0x00000000000c6947 */ /* 0x000fea0003800000 */
[----:B------:R-:W1:Y:S02]  /*45e0*/  LDG.E.U8 R162, desc[UR38][R8.64+0x71] ;  /* 0x0000712608a27981 */ /* 0x000e64000c1e1100 */
[----:B-1----:R-:W-:-:S05]  /*45f0*/  PRMT R11, R162, 0x8880, RZ ;  /* 0x00008880a20b7816 */ /* 0x002fca00000000ff */
[----:B------:R-:W-:-:S07]  /*4600*/  IMAD R10, R11, R22, RZ ;  /* 0x000000160b0a7224 */ /* 0x000fce00078e02ff */
.L_x_156:
[----:B------:R-:W-:Y:S05]  /*4610*/  BSYNC B1 ;  /* 0x0000000000017941 */ /* 0x000fea0003800000 */
.L_x_155:
[----:B------:R-:W-:Y:S01]  /*4620*/  @!P6 IMAD R83, R83, R23, R10 ;  /* 0x000000175353e224 */ /* 0x000fe200078e020a */
[----:B------:R-:W-:Y:S04]  /*4630*/  BSSY B1, `(.L_x_157) ;  /* 0x0000006000017945 */ /* 0x000fe80003800000 */
[----:B------:R0:W-:Y:S01]  /*4640*/  @!P6 STG.E.U8 desc[UR38][R6.64+0x71], R83 ;  /* 0x000071530600e986 */ /* 0x0001e2000c101126 */
[----:B------:R-:W-:Y:S05]  /*4650*/  @P2 BRA `(.L_x_158) ;  /* 0x00000000000c2947 */ /* 0x000fea0003800000 */
[----:B------:R-:W1:Y:S02]  /*4660*/  LDG.E.U8 R162, desc[UR38][R2.64+0x78] ;  /* 0x0000782602a27981 */ /* 0x000e64000c1e1100 */
[----:B-1----:R-:W-:-:S05]  /*4670*/  PRMT R11, R162, 0x8880, RZ ;  /* 0x00008880a20b7816 */ /* 0x002fca00000000ff */
[----:B------:R-:W-:-:S07]  /*4680*/  IMAD R10, R11, R22, RZ ;  /* 0x000000160b0a7224 */ /* 0x000fce00078e02ff */
.L_x_158:
[----:B------:R-:W-:Y:S05]  /*4690*/  BSYNC B1 ;  /* 0x0000000000017941 */ /* 0x000fea0003800000 */
.L_x_157:
        /* <DEDUP_REMOVED lines=12> */
.L_x_160:
[----:B------:R-:W-:Y:S05]  /*4760*/  BSYNC B1 ;  /* 0x0000000000017941 */ /* 0x000fea0003800000 */
.L_x_159:
[----:B------:R-:W-:Y:S01]  /*4770*/  @!P4 IMAD R85, R85, R23, R10 ;  /* 0x000000175555c224 */ /* 0x000fe200078e020a */
[----:B------:R-:W-:Y:S04]  /*4780*/  BSSY B1, `(.L_x_161) ;  /* 0x0000006000017945 */ /* 0x000fe80003800000 */
[----:B------:R0:W-:Y:S01]  /*4790*/  @!P4 STG.E.U8 desc[UR38][R4.64+0x79], R85 ;  /* 0x000079550400c986 */ /* 0x0001e2000c101126 */
[----:B------:R-:W-:Y:S05]  /*47a0*/  @P3 BRA `(.L_x_162) ;  /* 0x00000000000c3947 */ /* 0x000fea0003800000 */
[----:B------:R-:W1:Y:S02]  /*47b0*/  LDG.E.U8 R162, desc[UR38][R8.64+0x78] ;  /* 0x0000782608a27981 */ /* 0x000e64000c1e1100 */
[----:B-1----:R-:W-:-:S05]  /*47c0*/  PRMT R11, R162, 0x8880, RZ ;  /* 0x00008880a20b7816 */ /* 0x002fca00000000ff */
[----:B------:R-:W-:-:S07]  /*47d0*/  IMAD R10, R11, R22, RZ ;  /* 0x000000160b0a7224 */ /* 0x000fce00078e02ff */
.L_x_162:
[----:B------:R-:W-:Y:S05]  /*47e0*/  BSYNC B1 ;  /* 0x0000000000017941 */ /* 0x000fea0003800000 */
.L_x_161:
[----:B-1----:R-:W-:Y:S01]  /*47f0*/  @!P3 IMAD R11, R86, R23, R10 ;  /* 0x00000017560bb224 */ /* 0x002fe200078e020a */
[----:B------:R-:W-:Y:S04]  /*4800*/  BSSY B1, `(.L_x_163) ;  /* 0x0000006000017945 */ /* 0x000fe80003800000 */
[----:B------:R1:W-:Y:S01]  /*4810*/  @!P3 STG.E.U8 desc[UR38][R6.64+0x78], R11 ;  /* 0x0000780b0600b986 */ /* 0x0003e2000c101126 */
[----:B------:R-:W-:Y:S05]  /*4820*/  @P5 BRA `(.L_x_164) ;  /* 0x00000000000c5947 */ /* 0x000fea0003800000 */
[----:B------:R-:W1:Y:S02]  /*4830*/  LDG.E.U8 R162, desc[UR38][R8.64+0x79] ;  /* 0x0000792608a27981 */ /* 0x000e64000c1e1100 */
[----:B-1----:R-:W-:-:S05]  /*4840*/  PRMT R11, R162, 0x8880, RZ ;  /* 0x00008880a20b7816 */ /* 0x002fca00000000ff */
[----:B------:R-:W-:-:S07]  /*4850*/  IMAD R10, R11, R22, RZ ;  /* 0x000000160b0a7224 */ /* 0x000fce00078e02ff */
.L_x_164:
[----:B------:R-:W-:Y:S05]  /*4860*/  BSYNC B1 ;  /* 0x0000000000017941 */ /* 0x000fea0003800000 */
.L_x_163:
[----:B------:R-:W-:Y:S01]  /*4870*/  @!P5 IMAD R87, R87, R23, R10 ;  /* 0x000000175757d224 */ /* 0x000fe200078e020a */
[----:B------:R-:W-:Y:S04]  /*4880*/  BSSY B1, `(.L_x_165) ;  /* 0x0000006000017945 */ /* 0x000fe80003800000 */
[----:B------:R0:W-:Y:S01]  /*4890*/  @!P5 STG.E.U8 desc[UR38][R6.64+0x79], R87 ;  /* 0x000079570600d986 */ /* 0x0001e2000c101126 */
[----:B------:R-:W-:Y:S05]  /*48a0*/  @P6 BRA `(.L_x_166) ;  /* 0x00000000000c6947 */ /* 0x000fea0003800000 */
[----:B------:R-:W1:Y:S02]  /*48b0*/  LDG.E.U8 R162, desc[UR38][R2.64+0x80] ;  /* 0x0000802602a27981 */ /* 0x000e64000c1e1100 */
[----:B-1----:R-:W-:-:S05]  /*48c0*/  PRMT R11, R162, 0x8880, RZ ;  /* 0x00008880a20b7816 */ /* 0x002fca00000000ff */
[----:B------:R-:W-:-:S07]  /*48d0*/  IMAD R10, R11, R22, RZ ;  /* 0x000000160b0a7224 */ /* 0x000fce00078e02ff */
.L_x_166:
[----:B------:R-:W-:Y:S05]  /*48e0*/  BSYNC B1 ;  /* 0x0000000000017941 */ /* 0x000fea0003800000 */
.L_x_165:
[----:B-1----:R-:W-:Y:S01]  /*48f0*/  @!P6 IMAD R11, R88, R23, R10 ;  /* 0x00000017580be224 */ /* 0x002fe200078e020a */
[----:B------:R-:W-:Y:S04]  /*4900*/  BSSY B1, `(.L_x_167) ;  /* 0x0000006000017945 */ /* 0x000fe80003800000 */
[----:B------:R1:W-:Y:S01]  /*4910*/  @!P6 STG.E.U8 desc[UR38][R4.64+0x80], R11 ;  /* 0x0000800b0400e986 */ /* 0x0003e2000c101126 */
[----:B------:R-:W-:Y:S05]  /*4920*/  @P2 BRA `(.L_x_168) ;  /* 0x00000000000c2947 */ /* 0x000fea0003800000 */
[----:B------:R-:W1:Y:S02]  /*4930*/  LDG.E.U8 R162, desc[UR38][R2.64+0x81] ;  /* 0x0000812602a27981 */ /* 0x000e64000c1e1100 */
[----:B-1----:R-:W-:-:S05]  /*4940*/  PRMT R11, R162, 0x8880, RZ ;  /* 0x00008880a20b7816 */ /* 0x002fca00000000ff */
[----:B------:R-:W-:-:S07]  /*4950*/  IMAD R10, R11, R22, RZ ;  /* 0x000000160b0a7224 */ /* 0x000fce00078e02ff */
.L_x_168:
[----:B------:R-:W-:Y:S05]  /*4960*/  BSYNC B1 ;  /* 0x0000000000017941 */ /* 0x000fea0003800000 */
.L_x_167:
        /* <DEDUP_REMOVED lines=12> */
.L_x_170:
[----:B------:R-:W-:Y:S05]  /*4a30*/  BSYNC B1 ;  /* 0x0000000000017941 */ /* 0x000fea0003800000 */
.L_x_169:
[----:B-1----:R-:W-:Y:S01]  /*4a40*/  @!P4 IMAD R11, R90, R23, R10 ;  /* 0x000000175a0bc224 */ /* 0x002fe200078e020a */
[----:B------:R-:W-:Y:S04]  /*4a50*/  BSSY B1, `(.L_x_171) ;  /* 0x0000006000017945 */ /* 0x000fe80003800000 */
[----:B------:R1:W-:Y:S01]  /*4a60*/  @!P4 STG.E.U8 desc[UR38][R6.64+0x80], R11 ;  /* 0x0000800b0600c986 */ /* 0x0003e2000c101126 */
[----:B------:R-:W-:Y:S05]  /*4a70*/  @P3 BRA `(.L_x_172) ;  /* 0x00000000000c3947 */ /* 0x000fea0003800000 */
[----:B------:R-:W1:Y:S02]  /*4a80*/  LDG.E.U8 R162, desc[UR38][R8.64+0x81] ;  /* 0x0000812608a27981 */ /* 0x000e64000c1e1100 */
[----:B-1----:R-:W-:-:S05]  /*4a90*/  PRMT R11, R162, 0x8880, RZ ;  /* 0x00008880a20b7816 */ /* 0x002fca00000000ff */
[----:B------:R-:W-:-:S07]  /*4aa0*/  IMAD R10, R11, R22, RZ ;  /* 0x000000160b0a7224 */ /* 0x000fce00078e02ff */
.L_x_172:
[----:B------:R-:W-:Y:S05]  /*4ab0*/  BSYNC B1 ;  /* 0x0000000000017941 */ /* 0x000fea0003800000 */
.L_x_171:
[----:B------:R-:W-:Y:S01]  /*4ac0*/  @!P3 IMAD R91, R91, R23, R10 ;  /* 0x000000175b5bb224 */ /* 0x000fe200078e020a */
[----:B------:R-:W-:Y:S04]  /*4ad0*/  BSSY B1, `(.L_x_173) ;  /* 0x0000006000017945 */ /* 0x000fe80003800000 */
[----:B------:R0:W-:Y:S01]  /*4ae0*/  @!P3 STG.E.U8 desc[UR38][R6.64+0x81], R91 ;  /* 0x0000815b0600b986 */ /* 0x0001e2000c101126 */
[----:B------:R-:W-:Y:S05]  /*4af0*/  @P5 BRA `(.L_x_174) ;  /* 0x00000000000c5947 */ /* 0x000fea0003800000 */
[----:B------:R-:W1:Y:S02]  /*4b00*/  LDG.E.U8 R162, desc[UR38][R2.64+0x88] ;  /* 0x0000882602a27981 */ /* 0x000e64000c1e1100 */
[----:B-1----:R-:W-:-:S05]  /*4b10*/  PRMT R11, R162, 0x8880, RZ ;  /* 0x00008880a20b7816 */ /* 0x002fca00000000ff */
[----:B------:R-:W-:-:S07]  /*4b20*/  IMAD R10, R11, R22, RZ ;  /* 0x000000160b0a7224 */ /* 0x000fce00078e02ff */
.L_x_174:
[----:B------:R-:W-:Y:S05]  /*4b30*/  BSYNC B1 ;  /* 0x0000000000017941 */ /* 0x000fea0003800000 */
.L_x_173:
[----:B-1----:R-:W-:Y:S01]  /*4b40*/  @!P5 IMAD R11, R92, R23, R10 ;  /* 0x000000175c0bd224 */ /* 0x002fe200078e020a */
[----:B------:R-:W-:Y:S04]  /*4b50*/  BSSY B1, `(.L_x_175) ;  /* 0x0000006000017945 */ /* 0x000fe80003800000 */
[----:B------:R1:W-:Y:S01]  /*4b60*/  @!P5 STG.E.U8 desc[UR38][R4.64+0x88], R11 ;  /* 0x0000880b0400d986 */ /* 0x0003e2000c101126 */
[----:B------:R-:W-:Y:S05]  /*4b70*/  @P6 BRA `(.L_x_176) ;  /* 0x00000000000c6947 */ /* 0x000fea0003800000 */
[----:B------:R-:W1:Y:S02]  /*4b80*/  LDG.E.U8 R162, desc[UR38][R2.64+0x89] ;  /* 0x0000892602a27981 */ /* 0x000e64000c1e1100 */
[----:B-1----:R-:W-:-:S05]  /*4b90*/  PRMT R11, R162, 0x8880, RZ ;  /* 0x00008880a20b7816 */ /* 0x002fca00000000ff */
[----:B------:R-:W-:-:S07]  /*4ba0*/  IMAD R10, R11, R22, RZ ;  /* 0x000000160b0a7224 */ /* 0x000fce00078e02ff */
.L_x_176:
[----:B------:R-:W-:Y:S05]  /*4bb0*/  BSYNC B1 ;  /* 0x0000000000017941 */ /* 0x000fea0003800000 */
.L_x_175:
[----:B------:R-:W-:Y:S01]  /*4bc0*/  @!P6 IMAD R93, R93, R23, R10 ;  /* 0x000000175d5de224 */ /* 0x000fe200078e020a */
[----:B------:R-:W-:Y:S04]  /*4bd0*/  BSSY B1, `(.L_x_177) ;  /* 0x0000006000017945 */ /* 0x000fe80003800000 */
[----:B------:R0:W-:Y:S01]  /*4be0*/  @!P6 STG.E.U8 desc[UR38][R4.64+0x89], R93 ;  /* 0x0000895d0400e986 */ /* 0x0001e2000c101126 */
[----:B------:R-:W-:Y:S05]  /*4bf0*/  @P2 BRA `(.L_x_178) ;  /* 0x00000000000c2947 */ /* 0x000fea0003800000 */
[----:B------:R-:W1:Y:S02]  /*4c00*/  LDG.E.U8 R162, desc[UR38][R8.64+0x88] ;  /* 0x0000882608a27981 */ /* 0x000e64000c1e1100 */
[----:B-1----:R-:W-:-:S05]  /*4c10*/  PRMT R11, R162, 0x8880, RZ ;  /* 0x00008880a20b7816 */ /* 0x002fca00000000ff */
[----:B------:R-:W-:-:S07]  /*4c20*/  IMAD R10, R11, R22, RZ ;  /* 0x000000160b0a7224 */ /* 0x000fce00078e02ff */
.L_x_178:
[----:B------:R-:W-:Y:S05]  /*4c30*/  BSYNC B1 ;  /* 0x0000000000017941 */ /* 0x000fea0003800000 */
.L_x_177:
        /* <DEDUP_REMOVED lines=12> */
.L_x_180:
[----:B------:R-:W-:Y:S05]  /*4d00*/  BSYNC B1 ;  /* 0x0000000000017941 */ /* 0x000fea0003800000 */
.L_x_179:
[----:B------:R-:W-:Y:S01]  /*4d10*/  @!P4 IMAD R95, R95, R23, R10 ;  /* 0x000000175f5fc224 */ /* 0x000fe200078e020a */
[----:B------:R-:W-:Y:S04]  /*4d20*/  BSSY B1, `(.L_x_181) ;  /* 0x0000006000017945 */ /* 0x000fe80003800000 */
[----:B------:R0:W-:Y:S01]  /*4d30*/  @!P4 STG.E.U8 desc[UR38][R6.64+0x89], R95 ;  /* 0x0000895f0600c986 */ /* 0x0001e2000c101126 */
[----:B------:R-:W-:Y:S05]  /*4d40*/  @P3 BRA `(.L_x_182) ;  /* 0x00000000000c3947 */ /* 0x000fea0003800000 */
[----:B------:R-:W1:Y:S02]  /*4d50*/  LDG.E.U8 R162, desc[UR38][R2.64+0x90] ;  /* 0x0000902602a27981 */ /* 0x000e64000c1e1100 */
[----:B-1----:R-:W-:-:S05]  /*4d60*/  PRMT R11, R162, 0x8880, RZ ;  /* 0x00008880a20b7816 */ /* 0x002fca00000000ff */
[----:B------:R-:W-:-:S07]  /*4d70*/  IMAD R10, R11, R22, RZ ;  /* 0x000000160b0a7224 */ /* 0x000fce00078e02ff */
.L_x_182:
[----:B------:R-:W-:Y:S05]  /*4d80*/  BSYNC B1 ;  /* 0x0000000000017941 */ /* 0x000fea0003800000 */
.L_x_181:
[----:B-1----:R-:W-:Y:S01]  /*4d90*/  @!P3 IMAD R11, R96, R23, R10 ;  /* 0x00000017600bb224 */ /* 0x002fe200078e020a */
[----:B------:R-:W-:Y:S04]  /*4da0*/  BSSY B1, `(.L_x_183) ;  /* 0x0000006000017945 */ /* 0x000fe80003800000 */
[----:B------:R1:W-:Y:S01]  /*4db0*/  @!P3 STG.E.U8 desc[UR38][R4.64+0x90], R11 ;  /* 0x0000900b0400b986 */ /* 0x0003e2000c101126 */
[----:B------:R-:W-:Y:S05]  /*4dc0*/  @P5 BRA `(.L_x_184) ;  /* 0x00000000000c5947 */ /* 0x000fea0003800000 */
[----:B------:R-:W1:Y:S02]  /*4dd0*/  LDG.E.U8 R162, desc[UR38][R2.64+0x91] ;  /* 0x0000912602a27981 */ /* 0x000e64000c1e1100 */
[----:B-1----:R-:W-:-:S05]  /*4de0*/  PRMT R11, R162, 0x8880, RZ ;  /* 0x00008880a20b7816 */ /* 0x002fca00000000ff */
[----:B------:R-:W-:-:S07]  /*4df0*/  IMAD R10, R11, R22, RZ ;  /* 0x000000160b0a7224 */ /* 0x000fce00078e02ff */
.L_x_184:
[----:B------:R-:W-:Y:S05]  /*4e00*/  BSYNC B1 ;  /* 0x0000000000017941 */ /* 0x000fea0003800000 */
.L_x_183:
[----:B------:R-:W-:Y:S01]  /*4e10*/  @!P5 IMAD R97, R97, R23, R10 ;  /* 0x000000176161d224 */ /* 0x000fe200078e020a */
[----:B------:R-:W-:Y:S04]  /*4e20*/  BSSY B1, `(.L_x_185) ;  /* 0x0000006000017945 */ /* 0x000fe80003800000 */
[----:B------:R0:W-:Y:S01]  /*4e30*/  @!P5 STG.E.U8 desc[UR38][R4.64+0x91], R97 ;  /* 0x000091610400d986 */ /* 0x0001e2000c101126 */
[----:B------:R-:W-:Y:S05]  /*4e40*/  @P6 BRA `(.L_x_186) ;  /* 0x00000000000c6947 */ /* 0x000fea0003800000 */
[----:B------:R-:W1:Y:S02]  /*4e50*/  LDG.E.U8 R162, desc[UR38][R8.64+0x90] ;  /* 0x0000902608a27981 */ /* 0x000e64000c1e1100 */
[----:B-1----:R-:W-:-:S05]  /*4e60*/  PRMT R11, R162, 0x8880, RZ ;  /* 0x00008880a20b7816 */ /* 0x002fca00000000ff */
[----:B------:R-:W-:-:S07]  /*4e70*/  IMAD R10, R11, R22, RZ ;  /* 0x000000160b0a7224 */ /* 0x000fce00078e02ff */
.L_x_186:
[----:B------:R-:W-:Y:S05]  /*4e80*/  BSYNC B1 ;  /* 0x0000000000017941 */ /* 0x000fea0003800000 */
.L_x_185:
[----:B-1----:R-:W-:Y:S01]  /*4e90*/  @!P6 IMAD R11, R98, R23, R10 ;  /* 0x00000017620be224 */ /* 0x002fe200078e020a */
[----:B------:R-:W-:Y:S04]  /*4ea0*/  BSSY B1, `(.L_x_187) ;  /* 0x0000006000017945 */ /* 0x000fe80003800000 */
[----:B------:R1:W-:Y:S01]  /*4eb0*/  @!P6 STG.E.U8 desc[UR38][R6.64+0x90], R11 ;  /* 0x0000900b0600e986 */ /* 0x0003e2000c101126 */
[----:B------:R-:W-:Y:S05]  /*4ec0*/  @P2 BRA `(.L_x_188) ;  /* 0x00000000000c2947 */ /* 0x000fea0003800000 */
[----:B------:R-:W1:Y:S02]  /*4ed0*/  LDG.E.U8 R162, desc[UR38][R8.64+0x91] ;  /* 0x0000912608a27981 */ /* 0x000e64000c1e1100 */
[----:B-1----:R-:W-:-:S05]  /*4ee0*/  PRMT R11, R162, 0x8880, RZ ;  /* 0x00008880a20b7816 */ /* 0x002fca00000000ff */
[----:B------:R-:W-:-:S07]  /*4ef0*/  IMAD R10, R11, R22, RZ ;  /* 0x000000160b0a7224 */ /* 0x000fce00078e02ff */
.L_x_188:
[----:B------:R-:W-:Y:S05]  /*4f00*/  BSYNC B1 ;  /* 0x0000000000017941 */ /* 0x000fea0003800000 */
.L_x_187:
        /* <DEDUP_REMOVED lines=12> */
.L_x_190:
[----:B------:R-:W-:Y:S05]  /*4fd0*/  BSYNC B1 ;  /* 0x0000000000017941 */ /* 0x000fea0003800000 */
.L_x_189:
[----:B-1----:R-:W-:Y:S01]  /*4fe0*/  @!P4 IMAD R11, R100, R23, R10 ;  /* 0x00000017640bc224 */ /* 0x002fe200078e020a */
[----:B------:R-:W-:Y:S04]  /*4ff0*/  BSSY B1, `(.L_x_191) ;  /* 0x0000006000017945 */ /* 0x000fe80003800000 */
[----:B------:R1:W-:Y:S01]  /*5000*/  @!P4 STG.E.U8 desc[UR38][R4.64+0x98], R11 ;  /* 0x0000980b0400c986 */ /* 0x0003e2000c101126 */
[----:B------:R-:W-:Y:S05]  /*5010*/  @P3 BRA `(.L_x_192) ;  /* 0x00000000000c3947 */ /* 0x000fea0003800000 */
[----:B------:R-:W1:Y:S02]  /*5020*/  LDG.E.U8 R162, desc[UR38][R2.64+0x99] ;  /* 0x0000992602a27981 */ /* 0x000e64000c1e1100 */
[----:B-1----:R-:W-:-:S05]  /*5030*/  PRMT R11, R162, 0x8880, RZ ;  /* 0x00008880a20b7816 */ /* 0x002fca00000000ff */
[----:B------:R-:W-:-:S07]  /*5040*/  IMAD R10, R11, R22, RZ ;  /* 0x000000160b0a7224 */ /* 0x000fce00078e02ff */
.L_x_192:
[----:B------:R-:W-:Y:S05]  /*5050*/  BSYNC B1 ;  /* 0x0000000000017941 */ /* 0x000fea0003800000 */
.L_x_191:
[----:B------:R-:W-:Y:S01]  /*5060*/  @!P3 IMAD R101, R101, R23, R10 ;  /* 0x000000176565b224 */ /* 0x000fe200078e020a */
[----:B------:R-:W-:Y:S04]  /*5070*/  BSSY B1, `(.L_x_193) ;  /* 0x0000006000017945 */ /* 0x000fe80003800000 */
[----:B------:R0:W-:Y:S01]  /*5080*/  @!P3 STG.E.U8 desc[UR38][R4.64+0x99], R101 ;  /* 0x000099650400b986 */ /* 0x0001e2000c101126 */
[----:B------:R-:W-:Y:S05]  /*5090*/  @P5 BRA `(.L_x_194) ;  /* 0x00000000000c5947 */ /* 0x000fea0003800000 */
[----:B------:R-:W1:Y:S02]  /*50a0*/  LDG.E.U8 R162, desc[UR38][R8.64+0x98] ;  /* 0x0000982608a27981 */ /* 0x000e64000c1e1100 */
[----:B-1----:R-:W-:-:S05]  /*50b0*/  PRMT R11, R162, 0x8880, RZ ;  /* 0x00008880a20b7816 */ /* 0x002fca00000000ff */
[----:B------:R-:W-:-:S07]  /*50c0*/  IMAD R10, R11, R22, RZ ;  /* 0x000000160b0a7224 */ /* 0x000fce00078e02ff */
.L_x_194:
[----:B------:R-:W-:Y:S05]  /*50d0*/  BSYNC B1 ;  /* 0x0000000000017941 */ /* 0x000fea0003800000 */
.L_x_193:
[----:B-1----:R-:W-:Y:S01]  /*50e0*/  @!P5 IMAD R11, R102, R23, R10 ;  /* 0x00000017660bd224 */ /* 0x002fe200078e020a */
[----:B------:R-:W-:Y:S04]  /*50f0*/  BSSY B1, `(.L_x_195) ;  /* 0x0000006000017945 */ /* 0x000fe80003800000 */
[----:B------:R1:W-:Y:S01]  /*5100*/  @!P5 STG.E.U8 desc[UR38][R6.64+0x98], R11 ;  /* 0x0000980b0600d986 */ /* 0x0003e2000c101126 */
[----:B------:R-:W-:Y:S05]  /*5110*/  @P6 BRA `(.L_x_196) ;  /* 0x00000000000c6947 */ /* 0x000fea0003800000 */
[----:B------:R-:W1:Y:S02]  /*5120*/  LDG.E.U8 R162, desc[UR38][R8.64+0x99] ;  /* 0x0000992608a27981 */ /* 0x000e64000c1e1100 */
[----:B-1----:R-:W-:-:S05]  /*5130*/  PRMT R11, R162, 0x8880, RZ ;  /* 0x00008880a20b7816 */ /* 0x002fca00000000ff */
[----:B------:R-:W-:-:S07]  /*5140*/  IMAD R10, R11, R22, RZ ;  /* 0x000000160b0a7224 */ /* 0x000fce00078e02ff */
.L_x_196:
[----:B------:R-:W-:Y:S05]  /*5150*/  BSYNC B1 ;  /* 0x0000000000017941 */ /* 0x000fea0003800000 */
.L_x_195:
[----:B------:R-:W-:Y:S01]  /*5160*/  @!P6 IMAD R103, R103, R23, R10 ;  /* 0x000000176767e224 */ /* 0x000fe200078e020a */
[----:B------:R-:W-:Y:S04]  /*5170*/  BSSY B1, `(.L_x_197) ;  /* 0x0000006000017945 */ /* 0x000fe80003800000 */
[----:B------:R0:W-:Y:S01]  /*5180*/  @!P6 STG.E.U8 desc[UR38][R6.64+0x99], R103 ;  /* 0x000099670600e986 */ /* 0x0001e2000c101126 */
[----:B------:R-:W-:Y:S05]  /*5190*/  @P2 BRA `(.L_x_198) ;  /* 0x00000000000c2947 */ /* 0x000fea0003800000 */
[----:B------:R-:W1:Y:S02]  /*51a0*/  LDG.E.U8 R162, desc[UR38][R2.64+0xa0] ;  /* 0x0000a02602a27981 */ /* 0x000e64000c1e1100 */
[----:B-1----:R-:W-:-:S05]  /*51b0*/  PRMT R11, R162, 0x8880, RZ ;  /* 0x00008880a20b7816 */ /* 0x002fca00000000ff */
[----:B------:R-:W-:-:S07]  /*51c0*/  IMAD R10, R11, R22, RZ ;  /* 0x000000160b0a7224 */ /* 0x000fce00078e02ff */
.L_x_198:
[----:B------:R-:W-:Y:S05]  /*51d0*/  BSYNC B1 ;  /* 0x0000000000017941 */ /* 0x000fea0003800000 */
.L_x_197:
        /* <DEDUP_REMOVED lines=12> */
.L_x_200:
[----:B------:R-:W-:Y:S05]  /*52a0*/  BSYNC B1 ;  /* 0x0000000000017941 */ /* 0x000fea0003800000 */
.L_x_199:
[----:B------:R-:W-:Y:S01]  /*52b0*/  @!P4 IMAD R105, R105, R23, R10 ;  /* 0x000000176969c224 */ /* 0x000fe200078e020a */
[----:B------:R-:W-:Y:S04]  /*52c0*/  BSSY B1, `(.L_x_201) ;  /* 0x0000006000017945 */ /* 0x000fe80003800000 */
[----:B------:R0:W-:Y:S01]  /*52d0*/  @!P4 STG.E.U8 desc[UR38][R4.64+0xa1], R105 ;  /* 0x0000a1690400c986 */ /* 0x0001e2000c101126 */
[----:B------:R-:W-:Y:S05]  /*52e0*/  @P3 BRA `(.L_x_202) ;  /* 0x00000000000c3947 */ /* 0x000fea0003800000 */
[----:B------:R-:W1:Y:S02]  /*52f0*/  LDG.E.U8 R162, desc[UR38][R8.64+0xa0] ;  /* 0x0000a02608a27981 */ /* 0x000e64000c1e1100 */
[----:B-1----:R-:W-:-:S05]  /*5300*/  PRMT R11, R162, 0x8880, RZ ;  /* 0x00008880a20b7816 */ /* 0x002fca00000000ff */
[----:B------:R-:W-:-:S07]  /*5310*/  IMAD R10, R11, R22, RZ ;  /* 0x000000160b0a7224 */ /* 0x000fce00078e02ff */
.L_x_202:
[----:B------:R-:W-:Y:S05]  /*5320*/  BSYNC B1 ;  /* 0x0000000000017941 */ /* 0x000fea0003800000 */
.L_x_201:
[----:B-1----:R-:W-:Y:S01]  /*5330*/  @!P3 IMAD R11, R106, R23, R10 ;  /* 0x000000176a0bb224 */ /* 0x002fe200078e020a */
[----:B------:R-:W-:Y:S04]  /*5340*/  BSSY B1, `(.L_x_203) ;  /* 0x0000006000017945 */ /* 0x000fe80003800000 */
[----:B------:R1:W-:Y:S01]  /*5350*/  @!P3 STG.E.U8 desc[UR38][R6.64+0xa0], R11 ;  /* 0x0000a00b0600b986 */ /* 0x0003e2000c101126 */
[----:B------:R-:W-:Y:S05]  /*5360*/  @P5 BRA `(.L_x_204) ;  /* 0x00000000000c5947 */ /* 0x000fea0003800000 */
[----:B------:R-:W1:Y:S02]  /*5370*/  LDG.E.U8 R162, desc[UR38][R8.64+0xa1] ;  /* 0x0000a12608a27981 */ /* 0x000e64000c1e1100 */
[----:B-1----:R-:W-:-:S05]  /*5380*/  PRMT R11, R162, 0x8880, RZ ;  /* 0x00008880a20b7816 */ /* 0x002fca00000000ff */
[----:B------:R-:W-:-:S07]  /*5390*/  IMAD R10, R11, R22, RZ ;  /* 0x000000160b0a7224 */ /* 0x000fce00078e02ff */
.L_x_204:
[----:B------:R-:W-:Y:S05]  /*53a0*/  BSYNC B1 ;  /* 0x0000000000017941 */ /* 0x000fea0003800000 */
.L_x_203:
[----:B------:R-:W-:Y:S01]  /*53b0*/  @!P5 IMAD R107, R107, R23, R10 ;  /* 0x000000176b6bd224 */ /* 0x000fe200078e020a */
[----:B------:R-:W-:Y:S04]  /*53c0*/  BSSY B1, `(.L_x_205) ;  /* 0x0000006000017945 */ /* 0x000fe80003800000 */
[----:B------:R0:W-:Y:S01]  /*53d0*/  @!P5 STG.E.U8 desc[UR38][R6.64+0xa1], R107 ;  /* 0x0000a16b0600d986 */ /* 0x0001e2000c101126 */
[----:B------:R-:W-:Y:S05]  /*53e0*/  @P6 BRA `(.L_x_206) ;  /* 0x00000000000c6947 */ /* 0x000fea0003800000 */
[----:B------:R-:W1:Y:S02]  /*53f0*/  LDG.E.U8 R162, desc[UR38][R2.64+0xa8] ;  /* 0x0000a82602a27981 */ /* 0x000e64000c1e1100 */
[----:B-1----:R-:W-:-:S05]  /*5400*/  PRMT R11, R162, 0x8880, RZ ;  /* 0x00008880a20b7816 */ /* 0x002fca00000000ff */
[----:B------:R-:W-:-:S07]  /*5410*/  IMAD R10, R11, R22, RZ ;  /* 0x000000160b0a7224 */ /* 0x000fce00078e02ff */
.L_x_206:
[----:B------:R-:W-:Y:S05]  /*5420*/  BSYNC B1 ;  /* 0x0000000000017941 */ /* 0x000fea0003800000 */
.L_x_205:
[----:B-1----:R-:W-:Y:S01]  /*5430*/  @!P6 IMAD R11, R108, R23, R10 ;  /* 0x000000176c0be224 */ /* 0x002fe200078e020a */
[----:B------:R-:W-:Y:S04]  /*5440*/  BSSY B1, `(.L_x_207) ;  /* 0x0000006000017945 */ /* 0x000fe80003800000 */
[----:B------:R1:W-:Y:S01]  /*5450*/  @!P6 STG.E.U8 desc[UR38][R4.64+0xa8], R11 ;  /* 0x0000a80b0400e986 */ /* 0x0003e2000c101126 */
[----:B------:R-:W-:Y:S05]  /*5460*/  @P2 BRA `(.L_x_208) ;  /* 0x00000000000c2947 */ /* 0x000fea0003800000 */
[----:B------:R-:W1:Y:S02]  /*5470*/  LDG.E.U8 R162, desc[UR38][R2.64+0xa9] ;  /* 0x0000a92602a27981 */ /* 0x000e64000c1e1100 */
[----:B-1----:R-:W-:-:S05]  /*5480*/  PRMT R11, R162, 0x8880, RZ ;  /* 0x00008880a20b7816 */ /* 0x002fca00000000ff */
[----:B------:R-:W-:-:S07]  /*5490*/  IMAD R10, R11, R22, RZ ;  /* 0x000000160b0a7224 */ /* 0x000fce00078e02ff */
.L_x_208:
[----:B------:R-:W-:Y:S05]  /*54a0*/  BSYNC B1 ;  /* 0x0000000000017941 */ /* 0x000fea0003800000 */
.L_x_207:
        /* <DEDUP_REMOVED lines=12> */
.L_x_210:
[----:B------:R-:W-:Y:S05]  /*5570*/  BSYNC B1 ;  /* 0x0000000000017941 */ /* 0x000fea0003800000 */
.L_x_209:
[----:B-1----:R-:W-:Y:S01]  /*5580*/  @!P4 IMAD R11, R110, R23, R10 ;  /* 0x000000176e0bc224 */ /* 0x002fe200078e020a */
[----:B------:R-:W-:Y:S04]  /*5590*/  BSSY B1, `(.L_x_211) ;  /* 0x0000006000017945 */ /* 0x000fe80003800000 */
[----:B------:R1:W-:Y:S01]  /*55a0*/  @!P4 STG.E.U8 desc[UR38][R6.64+0xa8], R11 ;  /* 0x0000a80b0600c986 */ /* 0x0003e2000c101126 */
[----:B------:R-:W-:Y:S05]  /*55b0*/  @P3 BRA `(.L_x_212) ;  /* 0x00000000000c3947 */ /* 0x000fea0003800000 */
[----:B------:R-:W1:Y:S02]  /*55c0*/  LDG.E.U8 R162, desc[UR38][R8.64+0xa9] ;  /* 0x0000a92608a27981 */ /* 0x000e64000c1e1100 */
[----:B-1----:R-:W-:-:S05]  /*55d0*/  PRMT R11, R162, 0x8880, RZ ;  /* 0x00008880a20b7816 */ /* 0x002fca00000000ff */
[----:B------:R-:W-:-:S07]  /*55e0*/  IMAD R10, R11, R22, RZ ;  /* 0x000000160b0a7224 */ /* 0x000fce00078e02ff */
.L_x_212:
[----:B------:R-:W-:Y:S05]  /*55f0*/  BSYNC B1 ;  /* 0x0000000000017941 */ /* 0x000fea0003800000 */
.L_x_211:
[----:B------:R-:W-:Y:S01]  /*5600*/  @!P3 IMAD R111, R111, R23, R10 ;  /* 0x000000176f6fb224 */ /* 0x000fe200078e020a */
[----:B------:R-:W-:Y:S04]  /*5610*/  BSSY B1, `(.L_x_213) ;  /* 0x0000006000017945 */ /* 0x000fe80003800000 */
[----:B------:R0:W-:Y:S01]  /*5620*/  @!P3 STG.E.U8 desc[UR38][R6.64+0xa9], R111 ;  /* 0x0000a96f0600b986 */ /* 0x0001e2000c101126 */
[----:B------:R-:W-:Y:S05]  /*5630*/  @P5 BRA `(.L_x_214) ;  /* 0x00000000000c5947 */ /* 0x000fea0003800000 */
[----:B------:R-:W1:Y:S02]  /*5640*/  LDG.E.U8 R162, desc[UR38][R2.64+0xb0] ;  /* 0x0000b02602a27981 */ /* 0x000e64000c1e1100 */
[----:B-1----:R-:W-:-:S05]  /*5650*/  PRMT R11, R162, 0x8880, RZ ;  /* 0x00008880a20b7816 */ /* 0x002fca00000000ff */
[----:B------:R-:W-:-:S07]  /*5660*/  IMAD R10, R11, R22, RZ ;  /* 0x000000160b0a7224 */ /* 0x000fce00078e02ff */
.L_x_214:
[----:B------:R-:W-:Y:S05]  /*5670*/  BSYNC B1 ;  /* 0x0000000000017941 */ /* 0x000fea0003800000 */
.L_x_213:
[----:B-1----:R-:W-:Y:S01]  /*5680*/  @!P5 IMAD R11, R112, R23, R10 ;  /* 0x00000017700bd224 */ /* 0x002fe200078e020a */
[----:B------:R-:W-:Y:S04]  /*5690*/  BSSY B1, `(.L_x_215) ;  /* 0x0000006000017945 */ /* 0x000fe80003800000 */
[----:B------:R1:W-:Y:S01]  /*56a0*/  @!P5 STG.E.U8 desc[UR38][R4.64+0xb0], R11 ;  /* 0x0000b00b0400d986 */ /* 0x0003e2000c101126 */
[----:B------:R-:W-:Y:S05]  /*56b0*/  @P6 BRA `(.L_x_216) ;  /* 0x00000000000c6947 */ /* 0x000fea0003800000 */
[----:B------:R-:W1:Y:S02]  /*56c0*/  LDG.E.U8 R162, desc[UR38][R2.64+0xb1] ;  /* 0x0000b12602a27981 */ /* 0x000e64000c1e1100 */
[----:B-1----:R-:W-:-:S05]  /*56d0*/  PRMT R11, R162, 0x8880, RZ ;  /* 0x00008880a20b7816 */ /* 0x002fca00000000ff */
[----:B------:R-:W-:-:S07]  /*56e0*/  IMAD R10, R11, R22, RZ ;  /* 0x000000160b0a7224 */ /* 0x000fce00078e02ff */
.L_x_216:
[----:B------:R-:W-:Y:S05]  /*56f0*/  BSYNC B1 ;  /* 0x0000000000017941 */ /* 0x000fea0003800000 */
.L_x_215:
[----:B------:R-:W-:Y:S01]  /*5700*/  @!P6 IMAD R113, R113, R23, R10 ;  /* 0x000000177171e224 */ /* 0x000fe200078e020a */
[----:B------:R-:W-:Y:S04]  /*5710*/  BSSY B1, `(.L_x_217) ;  /* 0x0000006000017945 */ /* 0x000fe80003800000 */
[----:B------:R0:W-:Y:S01]  /*5720*/  @!P6 STG.E.U8 desc[UR38][R4.64+0xb1], R113 ;  /* 0x0000b1710400e986 */ /* 0x0001e2000c101126 */
[----:B------:R-:W-:Y:S05]  /*5730*/  @P2 BRA `(.L_x_218) ;  /* 0x00000000000c2947 */ /* 0x000fea0003800000 */
[----:B------:R-:W1:Y:S02]  /*5740*/  LDG.E.U8 R162, desc[UR38][R8.64+0xb0] ;  /* 0x0000b02608a27981 */ /* 0x000e64000c1e1100 */
[----:B-1----:R-:W-:-:S05]  /*5750*/  PRMT R11, R162, 0x8880, RZ ;  /* 0x00008880a20b7816 */ /* 0x002fca00000000ff */
[----:B------:R-:W-:-:S07]  /*5760*/  IMAD R10, R11, R22, RZ ;  /* 0x000000160b0a7224 */ /* 0x000fce00078e02ff */
.L_x_218:
[----:B------:R-:W-:Y:S05]  /*5770*/  BSYNC B1 ;  /* 0x0000000000017941 */ /* 0x000fea0003800000 */
.L_x_217:
        /* <DEDUP_REMOVED lines=12> */
.L_x_220:
[----:B------:R-:W-:Y:S05]  /*5840*/  BSYNC B1 ;  /* 0x0000000000017941 */ /* 0x000fea0003800000 */
.L_x_219:
[----:B------:R-:W-:Y:S01]  /*5850*/  @!P4 IMAD R115, R115, R23, R10 ;  /* 0x000000177373c224 */ /* 0x000fe200078e020a */
[----:B------:R-:W-:Y:S04]  /*5860*/  BSSY B1, `(.L_x_221) ;  /* 0x0000006000017945 */ /* 0x000fe80003800000 */
[----:B------:R0:W-:Y:S01]  /*5870*/  @!P4 STG.E.U8 desc[UR38][R6.64+0xb1], R115 ;  /* 0x0000b1730600c986 */ /* 0x0001e2000c101126 */
[----:B------:R-:W-:Y:S05]  /*5880*/  @P3 BRA `(.L_x_222) ;  /* 0x00000000000c3947 */ /* 0x000fea0003800000 */
[----:B------:R-:W1:Y:S02]  /*5890*/  LDG.E.U8 R162, desc[UR38][R2.64+0xb8] ;  /* 0x0000b82602a27981 */ /* 0x000e64000c1e1100 */
[----:B-1----:R-:W-:-:S05]  /*58a0*/  PRMT R11, R162, 0x8880, RZ ;  /* 0x00008880a20b7816 */ /* 0x002fca00000000ff */
[----:B------:R-:W-:-:S07]  /*58b0*/  IMAD R10, R11, R22, RZ ;  /* 0x000000160b0a7224 */ /* 0x000fce00078e02ff */
.L_x_222:
[----:B------:R-:W-:Y:S05]  /*58c0*/  BSYNC B1 ;  /* 0x0000000000017941 */ /* 0x000fea0003800000 */
.L_x_221:
[----:B-1----:R-:W-:Y:S01]  /*58d0*/  @!P3 IMAD R11, R116, R23, R10 ;  /* 0x00000017740bb224 */ /* 0x002fe200078e020a */
[----:B------:R-:W-:Y:S04]  /*58e0*/  BSSY B1, `(.L_x_223) ;  /* 0x0000006000017945 */ /* 0x000fe80003800000 */
[----:B------:R1:W-:Y:S01]  /*58f0*/  @!P3 STG.E.U8 desc[UR38][R4.64+0xb8], R11 ;  /* 0x0000b80b0400b986 */ /* 0x0003e2000c101126 */
[----:B------:R-:W-:Y:S05]  /*5900*/  @P5 BRA `(.L_x_224) ;  /* 0x00000000000c5947 */ /* 0x000fea0003800000 */
[----:B------:R-:W1:Y:S02]  /*5910*/  LDG.E.U8 R162, desc[UR38][R2.64+0xb9] ;  /* 0x0000b92602a27981 */ /* 0x000e64000c1e1100 */
[----:B-1----:R-:W-:-:S05]  /*5920*/  PRMT R11, R162, 0x8880, RZ ;  /* 0x00008880a20b7816 */ /* 0x002fca00000000ff */
[----:B------:R-:W-:-:S07]  /*5930*/  IMAD R10, R11, R22, RZ ;  /* 0x000000160b0a7224 */ /* 0x000fce00078e02ff */
.L_x_224:
[----:B------:R-:W-:Y:S05]  /*5940*/  BSYNC B1 ;  /* 0x0000000000017941 */ /* 0x000fea0003800000 */
.L_x_223:
[----:B------:R-:W-:Y:S01]  /*5950*/  @!P5 IMAD R117, R117, R23, R10 ;  /* 0x000000177575d224 */ /* 0x000fe200078e020a */
[----:B------:R-:W-:Y:S04]  /*5960*/  BSSY B1, `(.L_x_225) ;  /* 0x0000006000017945 */ /* 0x000fe80003800000 */
[----:B------:R0:W-:Y:S01]  /*5970*/  @!P5 STG.E.U8 desc[UR38][R4.64+0xb9], R117 ;  /* 0x0000b9750400d986 */ /* 0x0001e2000c101126 */
[----:B------:R-:W-:Y:S05]  /*5980*/  @P6 BRA `(.L_x_226) ;  /* 0x00000000000c6947 */ /* 0x000fea0003800000 */
[----:B------:R-:W1:Y:S02]  /*5990*/  LDG.E.U8 R162, desc[UR38][R8.64+0xb8] ;  /* 0x0000b82608a27981 */ /* 0x000e64000c1e1100 */
[----:B-1----:R-:W-:-:S05]  /*59a0*/  PRMT R11, R162, 0x8880, RZ ;  /* 0x00008880a20b7816 */ /* 0x002fca00000000ff */
[----:B------:R-:W-:-:S07]  /*59b0*/  IMAD R10, R11, R22, RZ ;  /* 0x000000160b0a7224 */ /* 0x000fce00078e02ff */
.L_x_226:
[----:B------:R-:W-:Y:S05]  /*59c0*/  BSYNC B1 ;  /* 0x0000000000017941 */ /* 0x000fea0003800000 */
.L_x_225:
[----:B-1----:R-:W-:Y:S01]  /*59d0*/  @!P6 IMAD R11, R118, R23, R10 ;  /* 0x00000017760be224 */ /* 0x002fe200078e020a */
[----:B------:R-:W-:Y:S04]  /*59e0*/  BSSY B1, `(.L_x_227) ;  /* 0x0000006000017945 */ /* 0x000fe80003800000 */
[----:B------:R1:W-:Y:S01]  /*59f0*/  @!P6 STG.E.U8 desc[UR38][R6.64+0xb8], R11 ;  /* 0x0000b80b0600e986 */ /* 0x0003e2000c101126 */
[----:B------:R-:W-:Y:S05]  /*5a00*/  @P2 BRA `(.L_x_228) ;  /* 0x00000000000c2947 */ /* 0x000fea0003800000 */
[----:B------:R-:W1:Y:S02]  /*5a10*/  LDG.E.U8 R162, desc[UR38][R8.64+0xb9] ;  /* 0x0000b92608a27981 */ /* 0x000e64000c1e1100 */
[----:B-1----:R-:W-:-:S05]  /*5a20*/  PRMT R11, R162, 0x8880, RZ ;  /* 0x00008880a20b7816 */ /* 0x002fca00000000ff */
[----:B------:R-:W-:-:S07]  /*5a30*/  IMAD R10, R11, R22, RZ ;  /* 0x000000160b0a7224 */ /* 0x000fce00078e02ff */
.L_x_228:
[----:B------:R-:W-:Y:S05]  /*5a40*/  BSYNC B1 ;  /* 0x0000000000017941 */ /* 0x000fea0003800000 */
.L_x_227:
        /* <DEDUP_REMOVED lines=12> */
.L_x_230:
[----:B------:R-:W-:Y:S05]  /*5b10*/  BSYNC B1 ;  /* 0x0000000000017941 */ /* 0x000fea0003800000 */
.L_x_229:
[----:B-1----:R-:W-:Y:S01]  /*5b20*/  @!P4 IMAD R11, R120, R23, R10 ;  /* 0x00000017780bc224 */ /* 0x002fe200078e020a */
[----:B------:R-:W-:Y:S04]  /*5b30*/  BSSY B1, `(.L_x_231) ;  /* 0x0000006000017945 */ /* 0x000fe80003800000 */
[----:B------:R1:W-:Y:S01]  /*5b40*/  @!P4 STG.E.U8 desc[UR38][R4.64+0xc0], R11 ;  /* 0x0000c00b0400c986 */ /* 0x0003e2000c101126 */
[----:B------:R-:W-:Y:S05]  /*5b50*/  @P3 BRA `(.L_x_232) ;  /* 0x00000000000c3947 */ /* 0x000fea0003800000 */
[----:B------:R-:W1:Y:S02]  /*5b60*/  LDG.E.U8 R162, desc[UR38][R2.64+0xc1] ;  /* 0x0000c12602a27981 */ /* 0x000e64000c1e1100 */
[----:B-1----:R-:W-:-:S05]  /*5b70*/  PRMT R11, R162, 0x8880, RZ ;  /* 0x00008880a20b7816 */ /* 0x002fca00000000ff */
[----:B------:R-:W-:-:S07]  /*5b80*/  IMAD R10, R11, R22, RZ ;  /* 0x000000160b0a7224 */ /* 0x000fce00078e02ff */
.L_x_232:
[----:B------:R-:W-:Y:S05]  /*5b90*/  BSYNC B1 ;  /* 0x0000000000017941 */ /* 0x000fea0003800000 */
.L_x_231:
[----:B------:R-:W-:Y:S01]  /*5ba0*/  @!P3 IMAD R121, R121, R23, R10 ;  /* 0x000000177979b224 */ /* 0x000fe200078e020a */
[----:B------:R-:W-:Y:S04]  /*5bb0*/  BSSY B1, `(.L_x_233) ;  /* 0x0000006000017945 */ /* 0x000fe80003800000 */
[----:B------:R0:W-:Y:S01]  /*5bc0*/  @!P3 STG.E.U8 desc[UR38][R4.64+0xc1], R121 ;  /* 0x0000c1790400b986 */ /* 0x0001e2000c101126 */
[----:B------:R-:W-:Y:S05]  /*5bd0*/  @P5 BRA `(.L_x_234) ;  /* 0x00000000000c5947 */ /* 0x000fea0003800000 */
[----:B------:R-:W1:Y:S02]  /*5be0*/  LDG.E.U8 R162, desc[UR38][R8.64+0xc0] ;  /* 0x0000c02608a27981 */ /* 0x000e64000c1e1100 */
[----:B-1----:R-:W-:-:S05]  /*5bf0*/  PRMT R11, R162, 0x8880, RZ ;  /* 0x00008880a20b7816 */ /* 0x002fca00000000ff */
[----:B------:R-:W-:-:S07]  /*5c00*/  IMAD R10, R11, R22, RZ ;  /* 0x000000160b0a7224 */ /* 0x000fce00078e02ff */
.L_x_234:
[----:B------:R-:W-:Y:S05]  /*5c10*/  BSYNC B1 ;  /* 0x0000000000017941 */ /* 0x000fea0003800000 */
.L_x_233:
[----:B-1----:R-:W-:Y:S01]  /*5c20*/  @!P5 IMAD R11, R122, R23, R10 ;  /* 0x000000177a0bd224 */ /* 0x002fe200078e020a */
[----:B------:R-:W-:Y:S04]  /*5c30*/  BSSY B1, `(.L_x_235) ;  /* 0x0000006000017945 */ /* 0x000fe80003800000 */
[----:B------:R1:W-:Y:S01]  /*5c40*/  @!P5 STG.E.U8 desc[UR38][R6.64+0xc0], R11 ;  /* 0x0000c00b0600d986 */ /* 0x0003e2000c101126 */
[----:B------:R-:W-:Y:S05]  /*5c50*/  @P6 BRA `(.L_x_236) ;  /* 0x00000000000c6947 */ /* 0x000fea0003800000 */
[----:B------:R-:W1:Y:S02]  /*5c60*/  LDG.E.U8 R162, desc[UR38][R8.64+0xc1] ;  /* 0x0000c12608a27981 */ /* 0x000e64000c1e1100 */
[----:B-1----:R-:W-:-:S05]  /*5c70*/  PRMT R11, R162, 0x8880, RZ ;  /* 0x00008880a20b7816 */ /* 0x002fca00000000ff */
[----:B------:R-:W-:-:S07]  /*5c80*/  IMAD R10, R11, R22, RZ ;  /* 0x000000160b0a7224 */ /* 0x000fce00078e02ff */
.L_x_236:
[----:B------:R-:W-:Y:S05]  /*5c90*/  BSYNC B1 ;  /* 0x0000000000017941 */ /* 0x000fea0003800000 */
.L_x_235:
[----:B------:R-:W-:Y:S01]  /*5ca0*/  @!P6 IMAD R123, R123, R23, R10 ;  /* 0x000000177b7be224 */ /* 0x000fe200078e020a */
[----:B------:R-:W-:Y:S04]  /*5cb0*/  BSSY B1, `(.L_x_237) ;  /* 0x0000006000017945 */ /* 0x000fe80003800000 */
[----:B------:R0:W-:Y:S01]  /*5cc0*/  @!P6 STG.E.U8 desc[UR38][R6.64+0xc1], R123 ;  /* 0x0000c17b0600e986 */ /* 0x0001e2000c101126 */
[----:B------:R-:W-:Y:S05]  /*5cd0*/  @P2 BRA `(.L_x_238) ;  /* 0x00000000000c2947 */ /* 0x000fea0003800000 */
[----:B------:R-:W1:Y:S02]  /*5ce0*/  LDG.E.U8 R162, desc[UR38][R2.64+0xc8] ;  /* 0x0000c82602a27981 */ /* 0x000e64000c1e1100 */
[----:B-1----:R-:W-:-:S05]  /*5cf0*/  PRMT R11, R162, 0x8880, RZ ;  /* 0x00008880a20b7816 */ /* 0x002fca00000000ff */
[----:B------:R-:W-:-:S07]  /*5d00*/  IMAD R10, R11, R22, RZ ;  /* 0x000000160b0a7224 */ /* 0x000fce00078e02ff */
.L_x_238:
[----:B------:R-:W-:Y:S05]  /*5d10*/  BSYNC B1 ;  /* 0x0000000000017941 */ /* 0x000fea0003800000 */
.L_x_237:
        /* <DEDUP_REMOVED lines=12> */
.L_x_240:
[----:B------:R-:W-:Y:S05]  /*5de0*/  BSYNC B1 ;  /* 0x0000000000017941 */ /* 0x000fea0003800000 */
.L_x_239:
[----:B------:R-:W-:Y:S01]  /*5df0*/  @!P4 IMAD R125, R125, R23, R10 ;  /* 0x000000177d7dc224 */ /* 0x000fe200078e020a */
[----:B------:R-:W-:Y:S04]  /*5e00*/  BSSY B1, `(.L_x_241) ;  /* 0x0000006000017945 */ /* 0x000fe80003800000 */
[----:B------:R0:W-:Y:S01]  /*5e10*/  @!P4 STG.E.U8 desc[UR38][R4.64+0xc9], R125 ;  /* 0x0000c97d0400c986 */ /* 0x0001e2000c101126 */
[----:B------:R-:W-:Y:S05]  /*5e20*/  @P3 BRA `(.L_x_242) ;  /* 0x00000000000c3947 */ /* 0x000fea0003800000 */
[----:B------:R-:W1:Y:S02]  /*5e30*/  LDG.E.U8 R162, desc[UR38][R8.64+0xc8] ;  /* 0x0000c82608a27981 */ /* 0x000e64000c1e1100 */
[----:B-1----:R-:W-:-:S05]  /*5e40*/  PRMT R11, R162, 0x8880, RZ ;  /* 0x00008880a20b7816 */ /* 0x002fca00000000ff */
[----:B------:R-:W-:-:S07]  /*5e50*/  IMAD R10, R11, R22, RZ ;  /* 0x000000160b0a7224 */ /* 0x000fce00078e02ff */
.L_x_242:
[----:B------:R-:W-:Y:S05]  /*5e60*/  BSYNC B1 ;  /* 0x0000000000017941 */ /* 0x000fea0003800000 */
.L_x_241:
[----:B-1----:R-:W-:Y:S01]  /*5e70*/  @!P3 IMAD R11, R126, R23, R10 ;  /* 0x000000177e0bb224 */ /* 0x002fe200078e020a */
[----:B------:R-:W-:Y:S04]  /*5e80*/  BSSY B1, `(.L_x_243) ;  /* 0x0000006000017945 */ /* 0x000fe80003800000 */
[----:B------:R1:W-:Y:S01]  /*5e90*/  @!P3 STG.E.U8 desc[UR38][R6.64+0xc8], R11 ;  /* 0x0000c80b0600b986 */ /* 0x0003e2000c101126 */
[----:B------:R-:W-:Y:S05]  /*5ea0*/  @P5 BRA `(.L_x_244) ;  /* 0x00000000000c5947 */ /* 0x000fea0003800000 */
[----:B------:R-:W1:Y:S02]  /*5eb0*/  LDG.E.U8 R162, desc[UR38][R8.64+0xc9] ;  /* 0x0000c92608a27981 */ /* 0x000e64000c1e1100 */
[----:B-1----:R-:W-:-:S05]  /*5ec0*/  PRMT R11, R162, 0x8880, RZ ;  /* 0x00008880a20b7816 */ /* 0x002fca00000000ff */
[----:B------:R-:W-:-:S07]  /*5ed0*/  IMAD R10, R11, R22, RZ ;  /* 0x000000160b0a7224 */ /* 0x000fce00078e02ff */
.L_x_244:
[----:B------:R-:W-:Y:S05]  /*5ee0*/  BSYNC B1 ;  /* 0x0000000000017941 */ /* 0x000fea0003800000 */
.L_x_243:
[----:B------:R-:W-:Y:S01]  /*5ef0*/  @!P5 IMAD R127, R127, R23, R10 ;  /* 0x000000177f7fd224 */ /* 0x000fe200078e020a */
[----:B------:R-:W-:Y:S04]  /*5f00*/  BSSY B1, `(.L_x_245) ;  /* 0x0000006000017945 */ /* 0x000fe80003800000 */
[----:B------:R0:W-:Y:S01]  /*5f10*/  @!P5 STG.E.U8 desc[UR38][R6.64+0xc9], R127 ;  /* 0x0000c97f0600d986 */ /* 0x0001e2000c101126 */
[----:B------:R-:W-:Y:S05]  /*5f20*/  @P6 BRA `(.L_x_246) ;  /* 0x00000000000c6947 */ /* 0x000fea0003800000 */
[----:B------:R-:W1:Y:S02]  /*5f30*/  LDG.E.U8 R162, desc[UR38][R2.64+0xd0] ;  /* 0x0000d02602a27981 */ /* 0x000e64000c1e1100 */
[----:B-1----:R-:W-:-:S05]  /*5f40*/  PRMT R11, R162, 0x8880, RZ ;  /* 0x00008880a20b7816 */ /* 0x002fca00000000ff */
[----:B------:R-:W-:-:S07]  /*5f50*/  IMAD R10, R11, R22, RZ ;  /* 0x000000160b0a7224 */ /* 0x000fce00078e02ff */
.L_x_246:
[----:B------:R-:W-:Y:S05]  /*5f60*/  BSYNC B1 ;  /* 0x0000000000017941 */ /* 0x000fea0003800000 */
.L_x_245:
[----:B-1----:R-:W-:Y:S01]  /*5f70*/  @!P6 IMAD R11, R128, R23, R10 ;  /* 0x00000017800be224 */ /* 0x002fe200078e020a */
[----:B------:R-:W-:Y:S04]  /*5f80*/  BSSY B1, `(.L_x_247) ;  /* 0x0000006000017945 */ /* 0x000fe80003800000 */
[----:B------:R1:W-:Y:S01]  /*5f90*/  @!P6 STG.E.U8 desc[UR38][R4.64+0xd0], R11 ;  /* 0x0000d00b0400e986 */ /* 0x0003e2000c101126 */
[----:B------:R-:W-:Y:S05]  /*5fa0*/  @P2 BRA `(.L_x_248) ;  /* 0x00000000000c2947 */ /* 0x000fea0003800000 */
[----:B------:R-:W1:Y:S02]  /*5fb0*/  LDG.E.U8 R162, desc[UR38][R2.64+0xd1] ;  /* 0x0000d12602a27981 */ /* 0x000e64000c1e1100 */
[----:B-1----:R-:W-:-:S05]  /*5fc0*/  PRMT R11, R162, 0x8880, RZ ;  /* 0x00008880a20b7816 */ /* 0x002fca00000000ff */
[----:B------:R-:W-:-:S07]  /*5fd0*/  IMAD R10, R11, R22, RZ ;  /* 0x000000160b0a7224 */ /* 0x000fce00078e02ff */
.L_x_248:
[----:B------:R-:W-:Y:S05]  /*5fe0*/  BSYNC B1 ;  /* 0x0000000000017941 */ /* 0x000fea0003800000 */
.L_x_247:
        /* <DEDUP_REMOVED lines=12> */
.L_x_250:
[----:B------:R-:W-:Y:S05]  /*60b0*/  BSYNC B1 ;  /* 0x0000000000017941 */ /* 0x000fea0003800000 */
.L_x_249:
[----:B-1----:R-:W-:Y:S01]  /*60c0*/  @!P4 IMAD R11, R130, R23, R10 ;  /* 0x00000017820bc224 */ /* 0x002fe200078e020a */
[----:B------:R-:W-:Y:S04]  /*60d0*/  BSSY B1, `(.L_x_251) ;  /* 0x0000006000017945 */ /* 0x000fe80003800000 */
[----:B------:R1:W-:Y:S01]  /*60e0*/  @!P4 STG.E.U8 desc[UR38][R6.64+0xd0], R11 ;  /* 0x0000d00b0600c986 */ /* 0x0003e2000c101126 */
[----:B------:R-:W-:Y:S05]  /*60f0*/  @P3 BRA `(.L_x_252) ;  /* 0x00000000000c3947 */ /* 0x000fea0003800000 */
[----:B------:R-:W1:Y:S02]  /*6100*/  LDG.E.U8 R162, desc[UR38][R8.64+0xd1] ;  /* 0x0000d12608a27981 */ /* 0x000e64000c1e1100 */
[----:B-1----:R-:W-:-:S05]  /*6110*/  PRMT R11, R162, 0x8880, RZ ;  /* 0x00008880a20b7816 */ /* 0x002fca00000000ff */
[----:B------:R-:W-:-:S07]  /*6120*/  IMAD R10, R11, R22, RZ ;  /* 0x000000160b0a7224 */ /* 0x000fce00078e02ff */
.L_x_252:
[----:B------:R-:W-:Y:S05]  /*6130*/  BSYNC B1 ;  /* 0x0000000000017941 */ /* 0x000fea0003800000 */
.L_x_251:
[----:B------:R-:W-:Y:S01]  /*6140*/  @!P3 IMAD R131, R131, R23, R10 ;  /* 0x000000178383b224 */ /* 0x000fe200078e020a */
[----:B------:R-:W-:Y:S04]  /*6150*/  BSSY B1, `(.L_x_253) ;  /* 0x0000006000017945 */ /* 0x000fe80003800000 */
[----:B------:R0:W-:Y:S01]  /*6160*/  @!P3 STG.E.U8 desc[UR38][R6.64+0xd1], R131 ;  /* 0x0000d1830600b986 */ /* 0x0001e2000c101126 */
[----:B------:R-:W-:Y:S05]  /*6170*/  @P5 BRA `(.L_x_254) ;  /* 0x00000000000c5947 */ /* 0x000fea0003800000 */
[----:B------:R-:W1:Y:S02]  /*6180*/  LDG.E.U8 R162, desc[UR38][R2.64+0xd8] ;  /* 0x0000d82602a27981 */ /* 0x000e64000c1e1100 */
[----:B-1----:R-:W-:-:S05]  /*6190*/  PRMT R11, R162, 0x8880, RZ ;  /* 0x00008880a20b7816 */ /* 0x002fca00000000ff */
[----:B------:R-:W-:-:S07]  /*61a0*/  IMAD R10, R11, R22, RZ ;  /* 0x000000160b0a7224 */ /* 0x000fce00078e02ff */
.L_x_254:
[----:B------:R-:W-:Y:S05]  /*61b0*/  BSYNC B1 ;  /* 0x0000000000017941 */ /* 0x000fea0003800000 */
.L_x_253:
[----:B-1----:R-:W-:Y:S01]  /*61c0*/  @!P5 IMAD R11, R132, R23, R10 ;  /* 0x00000017840bd224 */ /* 0x002fe200078e020a */
[----:B------:R-:W-:Y:S04]  /*61d0*/  BSSY B1, `(.L_x_255) ;  /* 0x0000006000017945 */ /* 0x000fe80003800000 */
[----:B------:R1:W-:Y:S01]  /*61e0*/  @!P5 STG.E.U8 desc[UR38][R4.64+0xd8], R11 ;  /* 0x0000d80b0400d986 */ /* 0x0003e2000c101126 */
[----:B------:R-:W-:Y:S05]  /*61f0*/  @P6 BRA `(.L_x_256) ;  /* 0x00000000000c6947 */ /* 0x000fea0003800000 */
[----:B------:R-:W1:Y:S02]  /*6200*/  LDG.E.U8 R162, desc[UR38][R2.64+0xd9] ;  /* 0x0000d92602a27981 */ /* 0x000e64000c1e1100 */
[----:B-1----:R-:W-:-:S05]  /*6210*/  PRMT R11, R162, 0x8880, RZ ;  /* 0x00008880a20b7816 */ /* 0x002fca00000000ff */
[----:B------:R-:W-:-:S07]  /*6220*/  IMAD R10, R11, R22, RZ ;  /* 0x000000160b0a7224 */ /* 0x000fce00078e02ff */
.L_x_256:
[----:B------:R-:W-:Y:S05]  /*6230*/  BSYNC B1 ;  /* 0x0000000000017941 */ /* 0x000fea0003800000 */
.L_x_255:
[----:B------:R-:W-:Y:S01]  /*6240*/  @!P6 IMAD R133, R133, R23, R10 ;  /* 0x000000178585e224 */ /* 0x000fe200078e020a */
[----:B------:R-:W-:Y:S04]  /*6250*/  BSSY B1, `(.L_x_257) ;  /* 0x0000006000017945 */ /* 0x000fe80003800000 */
[----:B------:R0:W-:Y:S01]  /*6260*/  @!P6 STG.E.U8 desc[UR38][R4.64+0xd9], R133 ;  /* 0x0000d9850400e986 */ /* 0x0001e2000c101126 */
[----:B------:R-:W-:Y:S05]  /*6270*/  @P2 BRA `(.L_x_258) ;  /* 0x00000000000c2947 */ /* 0x000fea0003800000 */
[----:B------:R-:W1:Y:S02]  /*6280*/  LDG.E.U8 R162, desc[UR38][R8.64+0xd8] ;  /* 0x0000d82608a27981 */ /* 0x000e64000c1e1100 */
[----:B-1----:R-:W-:-:S05]  /*6290*/  PRMT R11, R162, 0x8880, RZ ;  /* 0x00008880a20b7816 */ /* 0x002fca00000000ff */
[----:B------:R-:W-:-:S07]  /*62a0*/  IMAD R10, R11, R22, RZ ;  /* 0x000000160b0a7224 */ /* 0x000fce00078e02ff */
.L_x_258:
[----:B------:R-:W-:Y:S05]  /*62b0*/  BSYNC B1 ;  /* 0x0000000000017941 */ /* 0x000fea0003800000 */
.L_x_257:
        /* <DEDUP_REMOVED lines=12> */
.L_x_260:
[----:B------:R-:W-:Y:S05]  /*6380*/  BSYNC B1 ;  /* 0x0000000000017941 */ /* 0x000fea0003800000 */
.L_x_259:
[----:B------:R-:W-:Y:S01]  /*6390*/  @!P4 IMAD R135, R135, R23, R10 ;  /* 0x000000178787c224 */ /* 0x000fe200078e020a */
[----:B------:R-:W-:Y:S04]  /*63a0*/  BSSY B1, `(.L_x_261) ;  /* 0x0000006000017945 */ /* 0x000fe80003800000 */
[----:B------:R0:W-:Y:S01]  /*63b0*/  @!P4 STG.E.U8 desc[UR38][R6.64+0xd9], R135 ;  /* 0x0000d9870600c986 */ /* 0x0001e2000c101126 */
[----:B------:R-:W-:Y:S05]  /*63c0*/  @P3 BRA `(.L_x_262) ;  /* 0x00000000000c3947 */ /* 0x000fea0003800000 */
[----:B------:R-:W1:Y:S02]  /*63d0*/  LDG.E.U8 R162, desc[UR38][R2.64+0xe0] ;  /* 0x0000e02602a27981 */ /* 0x000e64000c1e1100 */
[----:B-1----:R-:W-:-:S05]  /*63e0*/  PRMT R11, R162, 0x8880, RZ ;  /* 0x00008880a20b7816 */ /* 0x002fca00000000ff */
[----:B------:R-:W-:-:S07]  /*63f0*/  IMAD R10, R11, R22, RZ ;  /* 0x000000160b0a7224 */ /* 0x000fce00078e02ff */
.L_x_262:
[----:B------:R-:W-:Y:S05]  /*6400*/  BSYNC B1 ;  /* 0x0000000000017941 */ /* 0x000fea0003800000 */
.L_x_261:
[----:B-1----:R-:W-:Y:S01]  /*6410*/  @!P3 IMAD R11, R136, R23, R10 ;  /* 0x00000017880bb224 */ /* 0x002fe200078e020a */
[----:B------:R-:W-:Y:S04]  /*6420*/  BSSY B1, `(.L_x_263) ;  /* 0x0000006000017945 */ /* 0x000fe80003800000 */
[----:B------:R1:W-:Y:S01]  /*6430*/  @!P3 STG.E.U8 desc[UR38][R4.64+0xe0], R11 ;  /* 0x0000e00b0400b986 */ /* 0x0003e2000c101126 */
[----:B------:R-:W-:Y:S05]  /*6440*/  @P5 BRA `(.L_x_264) ;  /* 0x00000000000c5947 */ /* 0x000fea0003800000 */
[----:B------:R-:W1:Y:S02]  /*6450*/  LDG.E.U8 R162, desc[UR38][R2.64+0xe1] ;  /* 0x0000e12602a27981 */ /* 0x000e64000c1e1100 */
[----:B-1----:R-:W-:-:S05]  /*6460*/  PRMT R11, R162, 0x8880, RZ ;  /* 0x00008880a20b7816 */ /* 0x002fca00000000ff */
[----:B------:R-:W-:-:S07]  /*6470*/  IMAD R10, R11, R22, RZ ;  /* 0x000000160b0a7224 */ /* 0x000fce00078e02ff */
.L_x_264:
[----:B------:R-:W-:Y:S05]  /*6480*/  BSYNC B1 ;  /* 0x0000000000017941 */ /* 0x000fea0003800000 */
.L_x_263:
[----:B------:R-:W-:Y:S01]  /*6490*/  @!P5 IMAD R137, R137, R23, R10 ;  /* 0x000000178989d224 */ /* 0x000fe200078e020a */
[----:B------:R-:W-:Y:S04]  /*64a0*/  BSSY B1, `(.L_x_265) ;  /* 0x0000006000017945 */ /* 0x000fe80003800000 */
[----:B------:R0:W-:Y:S01]  /*64b0*/  @!P5 STG.E.U8 desc[UR38][R4.64+0xe1], R137 ;  /* 0x0000e1890400d986 */ /* 0x0001e2000c101126 */
[----:B------:R-:W-:Y:S05]  /*64c0*/  @P6 BRA `(.L_x_266) ;  /* 0x00000000000c6947 */ /* 0x000fea0003800000 */
[----:B------:R-:W1:Y:S02]  /*64d0*/  LDG.E.U8 R162, desc[UR38][R8.64+0xe0] ;  /* 0x0000e02608a27981 */ /* 0x000e64000c1e1100 */
[----:B-1----:R-:W-:-:S05]  /*64e0*/  PRMT R11, R162, 0x8880, RZ ;  /* 0x00008880a20b7816 */ /* 0x002fca00000000ff */
[----:B------:R-:W-:-:S07]  /*64f0*/  IMAD R10, R11, R22, RZ ;  /* 0x000000160b0a7224 */ /* 0x000fce00078e02ff */
.L_x_266:
[----:B------:R-:W-:Y:S05]  /*6500*/  BSYNC B1 ;  /* 0x0000000000017941 */ /* 0x000fea0003800000 */
.L_x_265:
[----:B-1----:R-:W-:Y:S01]  /*6510*/  @!P6 IMAD R11, R138, R23, R10 ;  /* 0x000000178a0be224 */ /* 0x002fe200078e020a */
[----:B------:R-:W-:Y:S04]  /*6520*/  BSSY B1, `(.L_x_267) ;  /* 0x0000006000017945 */ /* 0x000fe80003800000 */
[----:B------:R1:W-:Y:S01]  /*6530*/  @!P6 STG.E.U8 desc[UR38][R6.64+0xe0], R11 ;  /* 0x0000e00b0600e986 */ /* 0x0003e2000c101126 */
[----:B------:R-:W-:Y:S05]  /*6540*/  @P2 BRA `(.L_x_268) ;  /* 0x00000000000c2947 */ /* 0x000fea0003800000 */
[----:B------:R-:W1:Y:S02]  /*6550*/  LDG.E.U8 R162, desc[UR38][R8.64+0xe1] ;  /* 0x0000e12608a27981 */ /* 0x000e64000c1e1100 */
[----:B-1----:R-:W-:-:S05]  /*6560*/  PRMT R11, R162, 0x8880, RZ ;  /* 0x00008880a20b7816 */ /* 0x002fca00000000ff */
[----:B------:R-:W-:-:S07]  /*6570*/  IMAD R10, R11, R22, RZ ;  /* 0x000000160b0a7224 */ /* 0x000fce00078e02ff */
.L_x_268:
[----:B------:R-:W-:Y:S05]  /*6580*/  BSYNC B1 ;  /* 0x0000000000017941 */ /* 0x000fea0003800000 */
.L_x_267:
        /* <DEDUP_REMOVED lines=12> */
.L_x_270:
[----:B------:R-:W-:Y:S05]  /*6650*/  BSYNC B1 ;  /* 0x0000000000017941 */ /* 0x000fea0003800000 */
.L_x_269:
[----:B-1----:R-:W-:Y:S01]  /*6660*/  @!P5 IMAD R11, R140, R23, R10 ;  /* 0x000000178c0bd224 */ /* 0x002fe200078e020a */
[----:B------:R-:W-:Y:S04]  /*6670*/  BSSY B1, `(.L_x_271) ;  /* 0x0000006000017945 */ /* 0x000fe80003800000 */
[----:B------:R1:W-:Y:S01]  /*6680*/  @!P5 STG.E.U8 desc[UR38][R4.64+0xe8], R11 ;  /* 0x0000e80b0400d986 */ /* 0x0003e2000c101126 */
[----:B------:R-:W-:Y:S05]  /*6690*/  @P3 BRA `(.L_x_272) ;  /* 0x00000000000c3947 */ /* 0x000fea0003800000 */
[----:B------:R-:W1:Y:S02]  /*66a0*/  LDG.E.U8 R162, desc[UR38][R2.64+0xe9] ;  /* 0x0000e92602a27981 */ /* 0x000e64000c1e1100 */
[----:B-1----:R-:W-:-:S05]  /*66b0*/  PRMT R11, R162, 0x8880, RZ ;  /* 0x00008880a20b7816 */ /* 0x002fca00000000ff */
[----:B------:R-:W-:-:S07]  /*66c0*/  IMAD R10, R11, R22, RZ ;  /* 0x000000160b0a7224 */ /* 0x000fce00078e02ff */
.L_x_272:
[----:B------:R-:W-:Y:S05]  /*66d0*/  BSYNC B1 ;  /* 0x0000000000017941 */ /* 0x000fea0003800000 */
.L_x_271:
[----:B------:R-:W-:Y:S01]  /*66e0*/  @!P3 IMAD R141, R141, R23, R10 ;  /* 0x000000178d8db224 */ /* 0x000fe200078e020a */
[----:B------:R-:W-:Y:S04]  /*66f0*/  BSSY B1, `(.L_x_273) ;  /* 0x0000006000017945 */ /* 0x000fe80003800000 */
[----:B------:R0:W-:Y:S01]  /*6700*/  @!P3 STG.E.U8 desc[UR38][R4.64+0xe9], R141 ;  /* 0x0000e98d0400b986 */ /* 0x0001e2000c101126 */
[----:B------:R-:W-:Y:S05]  /*6710*/  @P2 BRA `(.L_x_274) ;  /* 0x00000000000c2947 */ /* 0x000fea0003800000 */
[----:B------:R-:W1:Y:S02]  /*6720*/  LDG.E.U8 R162, desc[UR38][R8.64+0xe8] ;  /* 0x0000e82608a27981 */ /* 0x000e64000c1e1100 */
[----:B-1----:R-:W-:-:S05]  /*6730*/  PRMT R11, R162, 0x8880, RZ ;  /* 0x00008880a20b7816 */ /* 0x002fca00000000ff */
[----:B------:R-:W-:-:S07]  /*6740*/  IMAD R10, R11, R22, RZ ;  /* 0x000000160b0a7224 */ /* 0x000fce00078e02ff */
.L_x_274:
[----:B------:R-:W-:Y:S05]  /*6750*/  BSYNC B1 ;  /* 0x0000000000017941 */ /* 0x000fea0003800000 */
.L_x_273:
[----:B-1----:R-:W-:Y:S01]  /*6760*/  @!P2 IMAD R11, R142, R23, R10 ;  /* 0x000000178e0ba224 */ /* 0x002fe200078e020a */
[----:B------:R-:W-:Y:S04]  /*6770*/  BSSY B1, `(.L_x_275) ;  /* 0x0000006000017945 */ /* 0x000fe80003800000 */
[----:B------:R1:W-:Y:S01]  /*6780*/  @!P2 STG.E.U8 desc[UR38][R6.64+0xe8], R11 ;  /* 0x0000e80b0600a986 */ /* 0x0003e2000c101126 */
[----:B------:R-:W-:Y:S05]  /*6790*/  @P6 BRA `(.L_x_276) ;  /* 0x00000000000c6947 */ /* 0x000fea0003800000 */
[----:B------:R-:W1:Y:S02]  /*67a0*/  LDG.E.U8 R162, desc[UR38][R8.64+0xe9] ;  /* 0x0000e92608a27981 */ /* 0x000e64000c1e1100 */
[----:B-1----:R-:W-:-:S05]  /*67b0*/  PRMT R11, R162, 0x8880, RZ ;  /* 0x00008880a20b7816 */ /* 0x002fca00000000ff */
[----:B------:R-:W-:-:S07]  /*67c0*/  IMAD R10, R11, R22, RZ ;  /* 0x000000160b0a7224 */ /* 0x000fce00078e02ff */
.L_x_276:
[----:B------:R-:W-:Y:S05]  /*67d0*/  BSYNC B1 ;  /* 0x0000000000017941 */ /* 0x000fea0003800000 */
.L_x_275:
[----:B------:R-:W-:Y:S01]  /*67e0*/  @!P6 IMAD R143, R143, R23, R10 ;  /* 0x000000178f8fe224 */ /* 0x000fe200078e020a */
[----:B------:R-:W-:Y:S04]  /*67f0*/  BSSY B1, `(.L_x_277) ;  /* 0x0000006000017945 */ /* 0x000fe80003800000 */
[----:B------:R0:W-:Y:S01]  /*6800*/  @!P6 STG.E.U8 desc[UR38][R6.64+0xe9], R143 ;  /* 0x0000e98f0600e986 */ /* 0x0001e2000c101126 */
[----:B------:R-:W-:Y:S05]  /*6810*/  @P4 BRA `(.L_x_278) ;  /* 0x00000000000c4947 */ /* 0x000fea0003800000 */
[----:B------:R-:W1:Y:S02]  /*6820*/  LDG.E.U8 R162, desc[UR38][R2.64+0xf0] ;  /* 0x0000f02602a27981 */ /* 0x000e64000c1e1100 */
[----:B-1----:R-:W-:-:S05]  /*6830*/  PRMT R11, R162, 0x8880, RZ ;  /* 0x00008880a20b7816 */ /* 0x002fca00000000ff */
[----:B------:R-:W-:-:S07]  /*6840*/  IMAD R10, R11, R22, RZ ;  /* 0x000000160b0a7224 */ /* 0x000fce00078e02ff */
.L_x_278:
[----:B------:R-:W-:Y:S05]  /*6850*/  BSYNC B1 ;  /* 0x0000000000017941 */ /* 0x000fea0003800000 */
.L_x_277:
[----:B------:R-:W-:Y:S01]  /*6860*/  ISETP.LT.OR P3, PT, R0, 0xf2, !P1 ;  /* 0x000000f20000780c */ /* 0x000fe20004f61670 */
[----:B-1----:R-:W-:Y:S01]  /*6870*/  @!P4 IMAD R11, R144, R23, R10 ;  /* 0x00000017900bc224 */ /* 0x002fe200078e020a */
[----:B------:R-:W-:Y:S01]  /*6880*/  BSSY B1, `(.L_x_279) ;  /* 0x000000b000017945 */ /* 0x000fe20003800000 */
[C---:B------:R-:W-:Y:S02]  /*6890*/  ISETP.LT.OR P2, PT, R0.reuse, 0xf1, !P0 ;  /* 0x000000f10000780c */ /* 0x040fe40004741670 */
[C---:B------:R-:W-:Y:S01]  /*68a0*/  ISETP.LT.OR P5, PT, R0.reuse, 0xf2, !P0 ;  /* 0x000000f20000780c */ /* 0x040fe200047a1670 */
[----:B------:R1:W-:Y:S01]  /*68b0*/  @!P4 STG.E.U8 desc[UR38][R4.64+0xf0], R11 ;  /* 0x0000f00b0400c986 */ /* 0x0003e2000c101126 */
[C---:B------:R-:W-:Y:S02]  /*68c0*/  ISETP.LT.OR P4, PT, R0.reuse, 0xf9, !P1 ;  /* 0x000000f90000780c */ /* 0x040fe40004f81670 */
[C---:B------:R-:W-:Y:S02]  /*68d0*/  ISETP.LT.OR P1, PT, R0.reuse, 0xfa, !P1 ;  /* 0x000000fa0000780c */ /* 0x040fe40004f21670 */
[----:B------:R-:W-:-:S02]  /*68e0*/  ISETP.LT.OR P6, PT, R0, 0xf9, !P0 ;  /* 0x000000f90000780c */ /* 0x000fc400047c1670 */
[----:B------:R-:W-:Y:S11]  /*68f0*/  @P3 BRA `(.L_x_280) ;  /* 0x00000000000c3947 */ /* 0x000ff60003800000 */
[----:B------:R-:W1:Y:S02]  /*6900*/  LDG.E.U8 R162, desc[UR38][R2.64+0xf1] ;  /* 0x0000f12602a27981 */ /* 0x000e64000c1e1100 */
[----:B-1----:R-:W-:-:S05]  /*6910*/  PRMT R11, R162, 0x8880, RZ ;  /* 0x00008880a20b7816 */ /* 0x002fca00000000ff */
[----:B------:R-:W-:-:S07]  /*6920*/  IMAD R10, R11, R22, RZ ;  /* 0x000000160b0a7224 */ /* 0x000fce00078e02ff */
.L_x_280:
[----:B------:R-:W-:Y:S05]  /*6930*/  BSYNC B1 ;  /* 0x0000000000017941 */ /* 0x000fea0003800000 */
.L_x_279:
[----:B------:R-:W-:Y:S01]  /*6940*/  @!P3 IMAD R145, R145, R23, R10 ;  /* 0x000000179191b224 */ /* 0x000fe200078e020a */
[----:B------:R-:W-:Y:S04]  /*6950*/  BSSY B1, `(.L_x_281) ;  /* 0x0000006000017945 */ /* 0x000fe80003800000 */
[----:B------:R0:W-:Y:S01]  /*6960*/  @!P3 STG.E.U8 desc[UR38][R4.64+0xf1], R145 ;  /* 0x0000f1910400b986 */ /* 0x0001e2000c101126 */
[----:B------:R-:W-:Y:S05]  /*6970*/  @P2 BRA `(.L_x_282) ;  /* 0x00000000000c2947 */ /* 0x000fea0003800000 */
[----:B------:R-:W1:Y:S02]  /*6980*/  LDG.E.U8 R162, desc[UR38][R8.64+0xf0] ;  /* 0x0000f02608a27981 */ /* 0x000e64000c1e1100 */
[----:B-1----:R-:W-:-:S05]  /*6990*/  PRMT R11, R162, 0x8880, RZ ;  /* 0x00008880a20b7816 */ /* 0x002fca00000000ff */
[----:B------:R-:W-:-:S07]  /*69a0*/  IMAD R10, R11, R22, RZ ;  /* 0x000000160b0a7224 */ /* 0x000fce00078e02ff */
.L_x_282:
[----:B------:R-:W-:Y:S05]  /*69b0*/  BSYNC B1 ;  /* 0x0000000000017941 */ /* 0x000fea0003800000 */
.L_x_281:
[----:B-1----:R-:W-:Y:S01]  /*69c0*/  @!P2 IMAD R11, R146, R23, R10 ;  /* 0x00000017920ba224 */ /* 0x002fe200078e020a */
[----:B------:R-:W-:Y:S04]  /*69d0*/  BSSY B1, `(.L_x_283) ;  /* 0x0000006000017945 */ /* 0x000fe80003800000 */
[----:B------:R1:W-:Y:S01]  /*69e0*/  @!P2 STG.E.U8 desc[UR38][R6.64+0xf0], R11 ;  /* 0x0000f00b0600a986 */ /* 0x0003e2000c101126 */
[----:B------:R-:W-:Y:S05]  /*69f0*/  @P5 BRA `(.L_x_284) ;  /* 0x00000000000c5947 */ /* 0x000fea0003800000 */
[----:B------:R-:W1:Y:S02]  /*6a00*/  LDG.E.U8 R162, desc[UR38][R8.64+0xf1] ;  /* 0x0000f12608a27981 */ /* 0x000e64000c1e1100 */
[----:B-1----:R-:W-:-:S05]  /*6a10*/  PRMT R11, R162, 0x8880, RZ ;  /* 0x00008880a20b7816 */ /* 0x002fca00000000ff */
[----:B------:R-:W-:-:S07]  /*6a20*/  IMAD R10, R11, R22, RZ ;  /* 0x000000160b0a7224 */ /* 0x000fce00078e02ff */
.L_x_284:
[----:B------:R-:W-:Y:S05]  /*6a30*/  BSYNC B1 ;  /* 0x0000000000017941 */ /* 0x000fea0003800000 */
.L_x_283:
[----:B------:R-:W-:Y:S01]  /*6a40*/  @!P5 IMAD R147, R147, R23, R10 ;  /* 0x000000179393d224 */ /* 0x000fe200078e020a */
[----:B------:R-:W-:Y:S04]  /*6a50*/  BSSY B1, `(.L_x_285) ;  /* 0x0000006000017945 */ /* 0x000fe80003800000 */
[----:B------:R0:W-:Y:S01]  /*6a60*/  @!P5 STG.E.U8 desc[UR38][R6.64+0xf1], R147 ;  /* 0x0000f1930600d986 */ /* 0x0001e2000c101126 */
[----:B------:R-:W-:Y:S05]  /*6a70*/  @P4 BRA `(.L_x_286) ;  /* 0x00000000000c4947 */ /* 0x000fea0003800000 */
[----:B------:R-:W1:Y:S02]  /*6a80*/  LDG.E.U8 R162, desc[UR38][R2.64+0xf8] ;  /* 0x0000f82602a27981 */ /* 0x000e64000c1e1100 */
[----:B-1----:R-:W-:-:S05]  /*6a90*/  PRMT R11, R162, 0x8880, RZ ;  /* 0x00008880a20b7816 */ /* 0x002fca00000000ff */
[----:B------:R-:W-:-:S07]  /*6aa0*/  IMAD R10, R11, R22, RZ ;  /* 0x000000160b0a7224 */ /* 0x000fce00078e02ff */
.L_x_286:
[----:B------:R-:W-:Y:S05]  /*6ab0*/  BSYNC B1 ;  /* 0x0000000000017941 */ /* 0x000fea0003800000 */
.L_x_285:
[----:B-1----:R-:W-:Y:S01]  /*6ac0*/  @!P4 IMAD R11, R148, R23, R10 ;  /* 0x00000017940bc224 */ /* 0x002fe200078e020a */
[----:B------:R-:W-:Y:S04]  /*6ad0*/  BSSY B1, `(.L_x_287) ;  /* 0x0000006000017945 */ /* 0x000fe80003800000 */
[----:B------:R1:W-:Y:S01]  /*6ae0*/  @!P4 STG.E.U8 desc[UR38][R4.64+0xf8], R11 ;  /* 0x0000f80b0400c986 */ /* 0x0003e2000c101126 */
[----:B------:R-:W-:Y:S05]  /*6af0*/  @P1 BRA `(.L_x_288) ;  /* 0x00000000000c1947 */ /* 0x000fea0003800000 */
[----:B------:R-:W1:Y:S02]  /*6b00*/  LDG.E.U8 R162, desc[UR38][R2.64+0xf9] ;  /* 0x0000f92602a27981 */ /* 0x000e64000c1e1100 */
[----:B-1----:R-:W-:-:S05]  /*6b10*/  PRMT R11, R162, 0x8880, RZ ;  /* 0x00008880a20b7816 */ /* 0x002fca00000000ff */
[----:B------:R-:W-:-:S07]  /*6b20*/  IMAD R10, R11, R22, RZ ;  /* 0x000000160b0a7224 */ /* 0x000fce00078e02ff */
.L_x_288:
[----:B------:R-:W-:Y:S05]  /*6b30*/  BSYNC B1 ;  /* 0x0000000000017941 */ /* 0x000fea0003800000 */
.L_x_287:
[----:B------:R-:W-:Y:S01]  /*6b40*/  @!P1 IMAD R149, R149, R23, R10 ;  /* 0x0000001795959224 */ /* 0x000fe200078e020a */
[----:B------:R-:W-:Y:S04]  /*6b50*/  BSSY B1, `(.L_x_289) ;  /* 0x0000006000017945 */ /* 0x000fe80003800000 */
[----:B------:R0:W-:Y:S01]  /*6b60*/  @!P1 STG.E.U8 desc[UR38][R4.64+0xf9], R149 ;  /* 0x0000f99504009986 */ /* 0x0001e2000c101126 */
[----:B------:R-:W-:Y:S05]  /*6b70*/  @P6 BRA `(.L_x_290) ;  /* 0x00000000000c6947 */ /* 0x000fea0003800000 */
[----:B------:R-:W0:Y:S02]  /*6b80*/  LDG.E.U8 R162, desc[UR38][R8.64+0xf8] ;  /* 0x0000f82608a27981 */ /* 0x000e24000c1e1100 */
[----:B0-----:R-:W-:-:S05]  /*6b90*/  PRMT R3, R162, 0x8880, RZ ;  /* 0x00008880a2037816 */ /* 0x001fca00000000ff */
[----:B------:R-:W-:-:S07]  /*6ba0*/  IMAD R10, R3, R22, RZ ;  /* 0x00000016030a7224 */ /* 0x000fce00078e02ff */
.L_x_290:
[----:B------:R-:W-:Y:S05]  /*6bb0*/  BSYNC B1 ;  /* 0x0000000000017941 */ /* 0x000fea0003800000 */
.L_x_289:
[----:B0-----:R-:W-:Y:S01]  /*6bc0*/  @!P6 IMAD R3, R150, R23, R10 ;  /* 0x000000179603e224 */ /* 0x001fe200078e020a */
[----:B------:R-:W-:Y:S01]  /*6bd0*/  ISETP.LT.OR P0, PT, R0, 0xfa, !P0 ;  /* 0x000000fa0000780c */ /* 0x000fe20004701670 */
[----:B------:R-:W-:Y:S03]  /*6be0*/  BSSY B1, `(.L_x_291) ;  /* 0x0000006000017945 */ /* 0x000fe60003800000 */
[----:B------:R0:W-:Y:S09]  /*6bf0*/  @!P6 STG.E.U8 desc[UR38][R6.64+0xf8], R3 ;  /* 0x0000f8030600e986 */ /* 0x0001f2000c101126 */
[----:B------:R-:W-:Y:S05]  /*6c00*/  @P0 BRA `(.L_x_292) ;  /* 0x00000000000c0947 */ /* 0x000fea0003800000 */
[----:B------:R-:W0:Y:S02]  /*6c10*/  LDG.E.U8 R162, desc[UR38][R8.64+0xf9] ;  /* 0x0000f92608a27981 */ /* 0x000e24000c1e1100 */
[----:B0-----:R-:W-:-:S05]  /*6c20*/  PRMT R3, R162, 0x8880, RZ ;  /* 0x00008880a2037816 */ /* 0x001fca00000000ff */
[----:B------:R-:W-:-:S07]  /*6c30*/  IMAD R10, R3, R22, RZ ;  /* 0x00000016030a7224 */ /* 0x000fce00078e02ff */
.L_x_292:
[----:B------:R-:W-:Y:S05]  /*6c40*/  BSYNC B1 ;  /* 0x0000000000017941 */ /* 0x000fea0003800000 */
.L_x_291:
[----:B------:R-:W-:Y:S01]  /*6c50*/  IMAD R151, R151, R23, R10 ;  /* 0x0000001797977224 */ /* 0x000fe200078e020a */
[----:B------:R-:W-:Y:S06]  /*6c60*/  @P0 BRA `(.L_x_293) ;  /* 0x0000001800100947 */ /* 0x000fec0003800000 */
[----:B------:R0:W-:Y:S01]  /*6c70*/  STG.E.U8 desc[UR38][R6.64+0xf9], R151 ;  /* 0x0000f99706007986 */ /* 0x0001e2000c101126 */
[----:B------:R-:W-:Y:S05]  /*6c80*/  BRA `(.L_x_293) ;  /* 0x0000001800087947 */ /* 0x000fea0003800000 */
.L_x_36:
[C---:B------:R-:W-:Y:S02]  /*6c90*/  ISETP.GE.AND P1, PT, R165.reuse, 0x1, PT ;  /* 0x00000001a500780c */ /* 0x040fe40003f26270 */
[----:B------:R-:W-:Y:S02]  /*6ca0*/  ISETP.GE.AND P0, PT, R165, 0x9, PT ;  /* 0x00000009a500780c */ /* 0x000fe40003f06270 */
[C---:B------:R-:W-:Y:S02]  /*6cb0*/  ISETP.LT.OR P3, PT, R0.reuse, 0x1, !P1 ;  /* 0x000000010000780c */ /* 0x040fe40004f61670 */
[C---:B------:R-:W-:Y:S02]  /*6cc0*/  ISETP.LT.OR P2, PT, R0.reuse, 0x2, !P1 ;  /* 0x000000020000780c */ /* 0x040fe40004f41670 */
[C---:B------:R-:W-:Y:S02]  /*6cd0*/  ISETP.LT.OR P6, PT, R0.reuse, 0x1, !P0 ;  /* 0x000000010000780c */ /* 0x040fe400047c1670 */
[----:B------:R-:W-:-:S02]  /*6ce0*/  ISETP.LT.OR P4, PT, R0, 0x2, !P0 ;  /* 0x000000020000780c */ /* 0x000fc40004781670 */
[----:B------:R-:W-:-:S05]  /*6cf0*/  ISETP.LT.OR P5, PT, R0, 0xa, !P1 ;  /* 0x0000000a0000780c */ /* 0x000fca0004fa1670 */
[-C--:B------:R-:W-:Y:S02]  /*6d00*/  @!P3 IMAD R3, R24, R23.reuse, RZ ;  /* 0x000000171803b224 */ /* 0x080fe400078e02ff */
[-C--:B------:R-:W-:Y:S02]  /*6d10*/  @!P2 IMAD R25, R25, R23.reuse, RZ ;  /* 0x000000171919a224 */ /* 0x080fe400078e02ff */
[-C--:B------:R-:W-:Y:S01]  /*6d20*/  @!P6 IMAD R9, R26, R23.reuse, RZ ;  /* 0x000000171a09e224 */ /* 0x080fe200078e02ff */
[----:B------:R0:W-:Y:S01]  /*6d30*/  @!P3 STG.E.U8 desc[UR38][R4.64], R3 ;  /* 0x000000030400b986 */ /* 0x0001e2000c101126 */
[C---:B------:R-:W-:Y:S01]  /*6d40*/  ISETP.LT.OR P3, PT, R0.reuse, 0x9, !P1 ;  /* 0x000000090000780c */ /* 0x040fe20004f61670 */
[-C--:B------:R-:W-:Y:S02]  /*6d50*/  @!P4 IMAD R27, R27, R23.reuse, RZ ;  /* 0x000000171b1bc224 */ /* 0x080fe400078e02ff */
[----:B------:R-:W-:Y:S01]  /*6d60*/  @!P5 IMAD R29, R29, R23, RZ ;  /* 0x000000171d1dd224 */ /* 0x000fe200078e02ff */
[----:B------:R-:W-:Y:S01]  /*6d70*/  @!P2 STG.E.U8 desc[UR38][R4.64+0x1], R25 ;  /* 0x000001190400a986 */ /* 0x000fe2000c101126 */
[----:B------:R-:W-:-:S03]  /*6d80*/  ISETP.LT.OR P2, PT, R0, 0x9, !P0 ;  /* 0x000000090000780c */ /* 0x000fc60004741670 */
[----:B------:R1:W-:Y:S01]  /*6d90*/  @!P6 STG.E.U8 desc[UR38][R6.64], R9 ;  /* 0x000000090600e986 */ /* 0x0003e2000c101126 */
[----:B------:R-:W-:-:S03]  /*6da0*/  ISETP.LT.OR P6, PT, R0, 0xa, !P0 ;  /* 0x0000000a0000780c */ /* 0x000fc600047c1670 */
[----:B------:R-:W-:Y:S01]  /*6db0*/  @!P4 STG.E.U8 desc[UR38][R6.64+0x1], R27 ;  /* 0x0000011b0600c986 */ /* 0x000fe2000c101126 */
[----:B0-----:R-:W-:Y:S01]  /*6dc0*/  @!P3 IMAD R3, R28, R23, RZ ;  /* 0x000000171c03b224 */ /* 0x001fe200078e02ff */
[C---:B------:R-:W-:Y:S02]  /*6dd0*/  ISETP.LT.OR P4, PT, R0.reuse, 0x11, !P1 ;  /* 0x000000110000780c */ /* 0x040fe40004f81670 */
[----:B------:R-:W-:Y:S01]  /*6de0*/  @!P5 STG.E.U8 desc[UR38][R4.64+0x9], R29 ;  /* 0x0000091d0400d986 */ /* 0x000fe2000c101126 */
[----:B------:R-:W-:-:S03]  /*6df0*/  ISETP.LT.OR P5, PT, R0, 0x11, !P0 ;  /* 0x000000110000780c */ /* 0x000fc600047a1670 */
[----:B------:R0:W-:Y:S01]  /*6e00*/  @!P3 STG.E.U8 desc[UR38][R4.64+0x8], R3 ;  /* 0x000008030400b986 */ /* 0x0001e2000c101126 */
[----:B------:R-:W-:Y:S01]  /*6e10*/  ISETP.LT.OR P3, PT, R0, 0x12, !P1 ;  /* 0x000000120000780c */ /* 0x000fe20004f61670 */
[-C--:B-1----:R-:W-:Y:S02]  /*6e20*/  @!P2 IMAD R9, R30, R23.reuse, RZ ;  /* 0x000000171e09a224 */ /* 0x082fe400078e02ff */
[----:B------:R-:W-:-:S03]  /*6e30*/  @!P6 IMAD R31, R31, R23, RZ ;  /* 0x000000171f1fe224 */ /* 0x000fc600078e02ff */
[-C--:B------:R-:W-:Y:S01]  /*6e40*/  @!P4 IMAD R11, R32, R23.reuse, RZ ;  /* 0x00000017200bc224 */ /* 0x080fe200078e02ff */
[----:B------:R1:W-:Y:S01]  /*6e50*/  @!P2 STG.E.U8 desc[UR38][R6.64+0x8], R9 ;  /* 0x000008090600a986 */ /* 0x0003e2000c101126 */
[----:B------:R-:W-:Y:S01]  /*6e60*/  ISETP.LT.OR P2, PT, R0, 0x12, !P0 ;  /* 0x000000120000780c */ /* 0x000fe20004741670 */
[-C--:B0-----:R-:W-:Y:S02]  /*6e70*/  @!P5 IMAD R3, R34, R23.reuse, RZ ;  /* 0x000000172203d224 */ /* 0x081fe400078e02ff */
[----:B------:R-:W-:Y:S02]  /*6e80*/  @!P6 STG.E.U8 desc[UR38][R6.64+0x9], R31 ;  /* 0x0000091f0600e986 */ /* 0x000fe4000c101126 */
[----:B------:R-:W-:Y:S01]  /*6e90*/  @!P3 IMAD R33, R33, R23, RZ ;  /* 0x000000172121b224 */ /* 0x000fe200078e02ff */
[C---:B------:R-:W-:Y:S01]  /*6ea0*/  ISETP.LT.OR P6, PT, R0.reuse, 0x19, !P1 ;  /* 0x000000190000780c */ /* 0x040fe20004fc1670 */
[----:B------:R-:W-:Y:S01]  /*6eb0*/  @!P4 STG.E.U8 desc[UR38][R4.64+0x10], R11 ;  /* 0x0000100b0400c986 */ /* 0x000fe2000c101126 */
[----:B------:R-:W-:-:S03]  /*6ec0*/  ISETP.LT.OR P4, PT, R0, 0x1a, !P1 ;  /* 0x0000001a0000780c */ /* 0x000fc60004f81670 */
[----:B------:R-:W-:Y:S01]  /*6ed0*/  @!P3 STG.E.U8 desc[UR38][R4.64+0x11], R33 ;  /* 0x000011210400b986 */ /* 0x000fe2000c101126 */
[C---:B------:R-:W-:Y:S01]  /*6ee0*/  ISETP.LT.OR P3, PT, R0.reuse, 0x19, !P0 ;  /* 0x000000190000780c */ /* 0x040fe20004761670 */
[----:B------:R-:W-:Y:S02]  /*6ef0*/  @!P2 IMAD R35, R35, R23, RZ ;  /* 0x000000172323a224 */ /* 0x000fe400078e02ff */
[----:B------:R0:W-:Y:S01]  /*6f00*/  @!P5 STG.E.U8 desc[UR38][R6.64+0x10], R3 ;  /* 0x000010030600d986 */ /* 0x0001e2000c101126 */
[----:B------:R-:W-:-:S03]  /*6f10*/  ISETP.LT.OR P5, PT, R0, 0x1a, !P0 ;  /* 0x0000001a0000780c */ /* 0x000fc600047a1670 */
[-C--:B-1----:R-:W-:Y:S01]  /*6f20*/  @!P6 IMAD R9, R36, R23.reuse, RZ ;  /* 0x000000172409e224 */ /* 0x082fe200078e02ff */
[----:B------:R-:W-:Y:S01]  /*6f30*/  @!P2 STG.E.U8 desc[UR38][R6.64+0x11], R35 ;  /* 0x000011230600a986 */ /* 0x000fe2000c101126 */
[C---:B------:R-:W-:Y:S01]  /*6f40*/  ISETP.LT.OR P2, PT, R0.reuse, 0x21, !P1 ;  /* 0x000000210000780c */ /* 0x040fe20004f41670 */
[-C--:B------:R-:W-:Y:S02]  /*6f50*/  @!P4 IMAD R37, R37, R23.reuse, RZ ;  /* 0x000000172525c224 */ /* 0x080fe400078e02ff */
[----:B------:R1:W-:Y:S01]  /*6f60*/  @!P6 STG.E.U8 desc[UR38][R4.64+0x18], R9 ;  /* 0x000018090400e986 */ /* 0x0003e2000c101126 */
[----:B------:R-:W-:Y:S01]  /*6f70*/  ISETP.LT.OR P6, PT, R0, 0x22, !P1 ;  /* 0x000000220000780c */ /* 0x000fe20004fc1670 */
[-C--:B0-----:R-:W-:Y:S02]  /*6f80*/  @!P3 IMAD R3, R38, R23.reuse, RZ ;  /* 0x000000172603b224 */ /* 0x081fe400078e02ff */
[----:B------:R-:W-:Y:S01]  /*6f90*/  @!P4 STG.E.U8 desc[UR38][R4.64+0x19], R37 ;  /* 0x000019250400c986 */ /* 0x000fe2000c101126 */
[----:B------:R-:W-:Y:S01]  /*6fa0*/  @!P5 IMAD R39, R39, R23, RZ ;  /* 0x000000172727d224 */ /* 0x000fe200078e02ff */
[----:B------:R-:W-:-:S02]  /*6fb0*/  ISETP.LT.OR P4, PT, R0, 0x21, !P0 ;  /* 0x000000210000780c */ /* 0x000fc40004781670 */
[----:B------:R0:W-:Y:S01]  /*6fc0*/  @!P3 STG.E.U8 desc[UR38][R6.64+0x18], R3 ;  /* 0x000018030600b986 */ /* 0x0001e2000c101126 */
[----:B------:R-:W-:Y:S01]  /*6fd0*/  ISETP.LT.OR P3, PT, R0, 0x22, !P0 ;  /* 0x000000220000780c */ /* 0x000fe20004761670 */
[-C--:B-1----:R-:W-:Y:S02]  /*6fe0*/  @!P2 IMAD R9, R40, R23.reuse, RZ ;  /* 0x000000172809a224 */ /* 0x082fe400078e02ff */
[----:B------:R-:W-:Y:S01]  /*6ff0*/  @!P5 STG.E.U8 desc[UR38][R6.64+0x19], R39 ;  /* 0x000019270600d986 */ /* 0x000fe2000c101126 */
[C---:B------:R-:W-:Y:S01]  /*7000*/  ISETP.LT.OR P5, PT, R0.reuse, 0x29, !P1 ;  /* 0x000000290000780c */ /* 0x040fe20004fa1670 */
[-C--:B------:R-:W-:Y:S02]  /*7010*/  @!P6 IMAD R41, R41, R23.reuse, RZ ;  /* 0x000000172929e224 */ /* 0x080fe400078e02ff */
[----:B------:R1:W-:Y:S01]  /*7020*/  @!P2 STG.E.U8 desc[UR38][R4.64+0x20], R9 ;  /* 0x000020090400a986 */ /* 0x0003e2000c101126 */
[----:B------:R-:W-:Y:S02]  /*7030*/  ISETP.LT.OR P2, PT, R0, 0x2a, !P1 ;  /* 0x0000002a0000780c */ /* 0x000fe40004f41670 */
[-C--:B------:R-:W-:Y:S01]  /*7040*/  @!P4 IMAD R11, R42, R23.reuse, RZ ;  /* 0x000000172a0bc224 */ /* 0x080fe200078e02ff */
[----:B------:R-:W-:Y:S01]  /*7050*/  @!P6 STG.E.U8 desc[UR38][R4.64+0x21], R41 ;  /* 0x000021290400e986 */ /* 0x000fe2000c101126 */
[----:B------:R-:W-:Y:S01]  /*7060*/  ISETP.LT.OR P6, PT, R0, 0x29, !P0 ;  /* 0x000000290000780c */ /* 0x000fe200047c1670 */
[----:B------:R-:W-:-:S02]  /*7070*/  @!P3 IMAD R43, R43, R23, RZ ;  /* 0x000000172b2bb224 */ /* 0x000fc400078e02ff */
[----:B------:R-:W-:Y:S01]  /*7080*/  @!P4 STG.E.U8 desc[UR38][R6.64+0x20], R11 ;  /* 0x0000200b0600c986 */ /* 0x000fe2000c101126 */
[----:B------:R-:W-:Y:S01]  /*7090*/  ISETP.LT.OR P4, PT, R0, 0x2a, !P0 ;  /* 0x0000002a0000780c */ /* 0x000fe20004781670 */
[-C--:B0-----:R-:W-:Y:S02]  /*70a0*/  @!P5 IMAD R3, R44, R23.reuse, RZ ;  /* 0x000000172c03d224 */ /* 0x081fe400078e02ff */
[----:B------:R-:W-:Y:S01]  /*70b0*/  @!P3 STG.E.U8 desc[UR38][R6.64+0x21], R43 ;  /* 0x0000212b0600b986 */ /* 0x000fe2000c101126 */
[C---:B------:R-:W-:Y:S01]  /*70c0*/  ISETP.LT.OR P3, PT, R0.reuse, 0x31, !P1 ;  /* 0x000000310000780c */ /* 0x040fe20004f61670 */
[-C--:B------:R-:W-:Y:S02]  /*70d0*/  @!P2 IMAD R45, R45, R23.reuse, RZ ;  /* 0x000000172d2da224 */ /* 0x080fe400078e02ff */
[----:B------:R0:W-:Y:S01]  /*70e0*/  @!P5 STG.E.U8 desc[UR38][R4.64+0x28], R3 ;  /* 0x000028030400d986 */ /* 0x0001e2000c101126 */
[----:B------:R-:W-:Y:S01]  /*70f0*/  ISETP.LT.OR P5, PT, R0, 0x32, !P1 ;  /* 0x000000320000780c */ /* 0x000fe20004fa1670 */
[----:B-1----:R-:W-:-:S02]  /*7100*/  @!P6 IMAD R9, R46, R23, RZ ;  /* 0x000000172e09e224 */ /* 0x002fc400078e02ff */
[----:B------:R-:W-:Y:S01]  /*7110*/  @!P2 STG.E.U8 desc[UR38][R4.64+0x29], R45 ;  /* 0x0000292d0400a986 */ /* 0x000fe2000c101126 */
[C---:B------:R-:W-:Y:S01]  /*7120*/  ISETP.LT.OR P2, PT, R0.reuse, 0x31, !P0 ;  /* 0x000000310000780c */ /* 0x040fe20004741670 */
[-C--:B------:R-:W-:Y:S02]  /*7130*/  @!P4 IMAD R47, R47, R23.reuse, RZ ;  /* 0x000000172f2fc224 */ /* 0x080fe400078e02ff */
[----:B------:R1:W-:Y:S01]  /*7140*/  @!P6 STG.E.U8 desc[UR38][R6.64+0x28], R9 ;  /* 0x000028090600e986 */ /* 0x0003e2000c101126 */
[----:B------:R-:W-:Y:S01]  /*7150*/  ISETP.LT.OR P6, PT, R0, 0x32, !P0 ;  /* 0x000000320000780c */ /* 0x000fe200047c1670 */
[-C--:B0-----:R-:W-:Y:S02]  /*7160*/  @!P3 IMAD R3, R48, R23.reuse, RZ ;  /* 0x000000173003b224 */ /* 0x081fe400078e02ff */
[----:B------:R-:W-:Y:S02]  /*7170*/  @!P4 STG.E.U8 desc[UR38][R6.64+0x29], R47 ;  /* 0x0000292f0600c986 */ /* 0x000fe4000c101126 */
[-C--:B------:R-:W-:Y:S01]  /*7180*/  @!P5 IMAD R49, R49, R23.reuse, RZ ;  /* 0x000000173131d224 */ /* 0x080fe200078e02ff */
[C---:B------:R-:W-:Y:S01]  /*7190*/  ISETP.LT.OR P4, PT, R0.reuse, 0x39, !P1 ;  /* 0x000000390000780c */ /* 0x040fe20004f81670 */
[----:B------:R0:W-:Y:S01]  /*71a0*/  @!P3 STG.E.U8 desc[UR38][R4.64+0x30], R3 ;  /* 0x000030030400b986 */ /* 0x0001e2000c101126 */
[----:B------:R-:W-:Y:S01]  /*71b0*/  ISETP.LT.OR P3, PT, R0, 0x3a, !P1 ;  /* 0x0000003a0000780c */ /* 0x000fe20004f61670 */
[----:B-1----:R-:W-:-:S02]  /*71c0*/  @!P2 IMAD R9, R50, R23, RZ ;  /* 0x000000173209a224 */ /* 0x002fc400078e02ff */
[----:B------:R-:W-:Y:S01]  /*71d0*/  @!P5 STG.E.U8 desc[UR38][R4.64+0x31], R49 ;  /* 0x000031310400d986 */ /* 0x000fe2000c101126 */
[C---:B------:R-:W-:Y:S01]  /*71e0*/  ISETP.LT.OR P5, PT, R0.reuse, 0x39, !P0 ;  /* 0x000000390000780c */ /* 0x040fe200047a1670 */
[----:B------:R-:W-:Y:S02]  /*71f0*/  @!P6 IMAD R51, R51, R23, RZ ;  /* 0x000000173333e224 */ /* 0x000fe400078e02ff */
[----:B------:R1:W-:Y:S01]  /*7200*/  @!P2 STG.E.U8 desc[UR38][R6.64+0x30], R9 ;  /* 0x000030090600a986 */ /* 0x0003e2000c101126 */
[----:B------:R-:W-:-:S03]  /*7210*/  ISETP.LT.OR P2, PT, R0, 0x3a, !P0 ;  /* 0x0000003a0000780c */ /* 0x000fc60004741670 */
[-C--:B------:R-:W-:Y:S01]  /*7220*/  @!P4 IMAD R11, R52, R23.reuse, RZ ;  /* 0x00000017340bc224 */ /* 0x080fe200078e02ff */
[----:B------:R-:W-:Y:S01]  /*7230*/  @!P6 STG.E.U8 desc[UR38][R6.64+0x31], R51 ;  /* 0x000031330600e986 */ /* 0x000fe2000c101126 */
[C---:B------:R-:W-:Y:S01]  /*7240*/  ISETP.LT.OR P6, PT, R0.reuse, 0x41, !P1 ;  /* 0x000000410000780c */ /* 0x040fe20004fc1670 */
[-C--:B------:R-:W-:Y:S02]  /*7250*/  @!P3 IMAD R53, R53, R23.reuse, RZ ;  /* 0x000000173535b224 */ /* 0x080fe400078e02ff */
[----:B------:R-:W-:Y:S01]  /*7260*/  @!P4 STG.E.U8 desc[UR38][R4.64+0x38], R11 ;  /* 0x0000380b0400c986 */ /* 0x000fe2000c101126 */
[----:B------:R-:W-:Y:S01]  /*7270*/  ISETP.LT.OR P4, PT, R0, 0x42, !P1 ;  /* 0x000000420000780c */ /* 0x000fe20004f81670 */
[-C--:B0-----:R-:W-:Y:S02]  /*7280*/  @!P5 IMAD R3, R54, R23.reuse, RZ ;  /* 0x000000173603d224 */ /* 0x081fe400078e02ff */
[----:B------:R-:W-:Y:S01]  /*7290*/  @!P3 STG.E.U8 desc[UR38][R4.64+0x39], R53 ;  /* 0x000039350400b986 */ /* 0x000fe2000c101126 */
[----:B------:R-:W-:Y:S01]  /*72a0*/  ISETP.LT.OR P3, PT, R0, 0x41, !P0 ;  /* 0x000000410000780c */ /* 0x000fe20004761670 */
[----:B------:R-:W-:-:S02]  /*72b0*/  @!P2 IMAD R55, R55, R23, RZ ;  /* 0x000000173737a224 */ /* 0x000fc400078e02ff */
[----:B------:R0:W-:Y:S01]  /*72c0*/  @!P5 STG.E.U8 desc[UR38][R6.64+0x38], R3 ;  /* 0x000038030600d986 */ /* 0x0001e2000c101126 */
[----:B------:R-:W-:Y:S01]  /*72d0*/  ISETP.LT.OR P5, PT, R0, 0x42, !P0 ;  /* 0x000000420000780c */ /* 0x000fe200047a1670 */
[-C--:B-1----:R-:W-:Y:S02]  /*72e0*/  @!P6 IMAD R9, R56, R23.reuse, RZ ;  /* 0x000000173809e224 */ /* 0x082fe400078e02ff */
[----:B------:R-:W-:Y:S01]  /*72f0*/  @!P2 STG.E.U8 desc[UR38][R6.64+0x39], R55 ;  /* 0x000039370600a986 */ /* 0x000fe2000c101126 */
[C---:B------:R-:W-:Y:S01]  /*7300*/  ISETP.LT.OR P2, PT, R0.reuse, 0x49, !P1 ;  /* 0x000000490000780c */ /* 0x040fe20004f41670 */
[-C--:B------:R-:W-:Y:S02]  /*7310*/  @!P4 IMAD R57, R57, R23.reuse, RZ ;  /* 0x000000173939c224 */ /* 0x080fe400078e02ff */
[----:B------:R1:W-:Y:S01]  /*7320*/  @!P6 STG.E.U8 desc[UR38][R4.64+0x40], R9 ;  /* 0x000040090400e986 */ /* 0x0003e2000c101126 */
[----:B------:R-:W-:Y:S01]  /*7330*/  ISETP.LT.OR P6, PT, R0, 0x4a, !P1 ;  /* 0x0000004a0000780c */ /* 0x000fe20004fc1670 */
[----:B0-----:R-:W-:-:S02]  /*7340*/  @!P3 IMAD R3, R58, R23, RZ ;  /* 0x000000173a03b224 */ /* 0x001fc400078e02ff */
[----:B------:R-:W-:Y:S02]  /*7350*/  @!P4 STG.E.U8 desc[UR38][R4.64+0x41], R57 ;  /* 0x000041390400c986 */ /* 0x000fe4000c101126 */
[-C--:B------:R-:W-:Y:S01]  /*7360*/  @!P5 IMAD R59, R59, R23.reuse, RZ ;  /* 0x000000173b3bd224 */ /* 0x080fe200078e02ff */
[C---:B------:R-:W-:Y:S01]  /*7370*/  ISETP.LT.OR P4, PT, R0.reuse, 0x49, !P0 ;  /* 0x000000490000780c */ /* 0x040fe20004781670 */
[----:B------:R0:W-:Y:S01]  /*7380*/  @!P3 STG.E.U8 desc[UR38][R6.64+0x40], R3 ;  /* 0x000040030600b986 */ /* 0x0001e2000c101126 */
[----:B------:R-:W-:Y:S01]  /*7390*/  ISETP.LT.OR P3, PT, R0, 0x4a, !P0 ;  /* 0x0000004a0000780c */ /* 0x000fe20004761670 */
[-C--:B-1----:R-:W-:Y:S02]  /*73a0*/  @!P2 IMAD R9, R60, R23.reuse, RZ ;  /* 0x000000173c09a224 */ /* 0x082fe400078e02ff */
[----:B------:R-:W-:Y:S01]  /*73b0*/  @!P5 STG.E.U8 desc[UR38][R6.64+0x41], R59 ;  /* 0x0000413b0600d986 */ /* 0x000fe2000c101126 */
[----:B------:R-:W-:Y:S01]  /*73c0*/  ISETP.LT.OR P5, PT, R0, 0x51, !P1 ;  /* 0x000000510000780c */ /* 0x000fe20004fa1670 */
[----:B------:R-:W-:-:S02]  /*73d0*/  @!P6 IMAD R61, R61, R23, RZ ;  /* 0x000000173d3de224 */ /* 0x000fc400078e02ff */
        /* <DEDUP_REMOVED lines=163> */
[C---:B------:R-:W-:Y:S01]  /*7e10*/  ISETP.LT.OR P5, PT, R0.reuse, 0xba, !P0 ;  /* 0x000000ba0000780c */ /* 0x040fe200047a1670 */
[-C--:B------:R-:W-:Y:S02]  /*7e20*/  @!P6 IMAD R117, R117, R23.reuse, RZ ;  /* 0x000000177575e224 */ /* 0x080fe400078e02ff */
[----:B------:R-:W-:Y:S01]  /*7e30*/  @!P2 STG.E.U8 desc[UR38][R6.64+0xb1], R115 ;  /* 0x0000b1730600a986 */ /* 0x000fe2000c101126 */
[----:B------:R-:W-:Y:S01]  /*7e40*/  ISETP.LT.OR P2, PT, R0, 0xc1, !P1 ;  /* 0x000000c10000780c */ /* 0x000fe20004f41670 */
[-C--:B-1----:R-:W-:Y:S02]  /*7e50*/  @!P4 IMAD R9, R116, R23.reuse, RZ ;  /* 0x000000177409c224 */ /* 0x082fe400078e02ff */
[----:B------:R-:W-:Y:S01]  /*7e60*/  @!P6 STG.E.U8 desc[UR38][R4.64+0xb9], R117 ;  /* 0x0000b9750400e986 */ /* 0x000fe2000c101126 */
[----:B------:R-:W-:Y:S01]  /*7e70*/  ISETP.LT.OR P6, PT, R0, 0xc1, !P0 ;  /* 0x000000c10000780c */ /* 0x000fe200047c1670 */
[----:B0-----:R-:W-:-:S02]  /*7e80*/  @!P3 IMAD R3, R118, R23, RZ ;  /* 0x000000177603b224 */ /* 0x001fc400078e02ff */
[----:B------:R0:W-:Y:S02]  /*7e90*/  @!P4 STG.E.U8 desc[UR38][R4.64+0xb8], R9 ;  /* 0x0000b8090400c986 */ /* 0x0001e4000c101126 */
[-C--:B------:R-:W-:Y:S01]  /*7ea0*/  @!P5 IMAD R119, R119, R23.reuse, RZ ;  /* 0x000000177777d224 */ /* 0x080fe200078e02ff */
[C---:B------:R-:W-:Y:S01]  /*7eb0*/  ISETP.LT.OR P4, PT, R0.reuse, 0xc2, !P1 ;  /* 0x000000c20000780c */ /* 0x040fe20004f81670 */
[----:B------:R1:W-:Y:S01]  /*7ec0*/  @!P3 STG.E.U8 desc[UR38][R6.64+0xb8], R3 ;  /* 0x0000b8030600b986 */ /* 0x0003e2000c101126 */
[----:B------:R-:W-:Y:S01]  /*7ed0*/  ISETP.LT.OR P3, PT, R0, 0xc9, !P1 ;  /* 0x000000c90000780c */ /* 0x000fe20004f61670 */
[-C--:B------:R-:W-:Y:S02]  /*7ee0*/  @!P2 IMAD R11, R120, R23.reuse, RZ ;  /* 0x00000017780ba224 */ /* 0x080fe400078e02ff */
[----:B------:R-:W-:Y:S01]  /*7ef0*/  @!P5 STG.E.U8 desc[UR38][R6.64+0xb9], R119 ;  /* 0x0000b9770600d986 */ /* 0x000fe2000c101126 */
[----:B------:R-:W-:Y:S01]  /*7f00*/  ISETP.LT.OR P5, PT, R0, 0xc2, !P0 ;  /* 0x000000c20000780c */ /* 0x000fe200047a1670 */
[----:B0-----:R-:W-:-:S02]  /*7f10*/  @!P6 IMAD R9, R122, R23, RZ ;  /* 0x000000177a09e224 */ /* 0x001fc400078e02ff */
[----:B------:R0:W-:Y:S01]  /*7f20*/  @!P2 STG.E.U8 desc[UR38][R4.64+0xc0], R11 ;  /* 0x0000c00b0400a986 */ /* 0x0001e2000c101126 */
[----:B------:R-:W-:-:S03]  /*7f30*/  ISETP.LT.OR P2, PT, R0, 0xca, !P1 ;  /* 0x000000ca0000780c */ /* 0x000fc60004f41670 */
[-C--:B------:R-:W-:Y:S02]  /*7f40*/  @!P4 IMAD R121, R121, R23.reuse, RZ ;  /* 0x000000177979c224 */ /* 0x080fe400078e02ff */
[----:B-1----:R-:W-:-:S03]  /*7f50*/  @!P3 IMAD R3, R124, R23, RZ ;  /* 0x000000177c03b224 */ /* 0x002fc600078e02ff */
[----:B------:R-:W-:Y:S01]  /*7f60*/  @!P4 STG.E.U8 desc[UR38][R4.64+0xc1], R121 ;  /* 0x0000c1790400c986 */ /* 0x000fe2000c101126 */
[C---:B------:R-:W-:Y:S01]  /*7f70*/  ISETP.LT.OR P4, PT, R0.reuse, 0xc9, !P0 ;  /* 0x000000c90000780c */ /* 0x040fe20004781670 */
[-C--:B------:R-:W-:Y:S02]  /*7f80*/  @!P5 IMAD R123, R123, R23.reuse, RZ ;  /* 0x000000177b7bd224 */ /* 0x080fe400078e02ff */
[----:B------:R1:W-:Y:S01]  /*7f90*/  @!P6 STG.E.U8 desc[UR38][R6.64+0xc0], R9 ;  /* 0x0000c0090600e986 */ /* 0x0003e2000c101126 */
[C---:B------:R-:W-:Y:S01]  /*7fa0*/  ISETP.LT.OR P6, PT, R0.reuse, 0xca, !P0 ;  /* 0x000000ca0000780c */ /* 0x040fe200047c1670 */
[----:B------:R-:W-:Y:S02]  /*7fb0*/  @!P2 IMAD R125, R125, R23, RZ ;  /* 0x000000177d7da224 */ /* 0x000fe400078e02ff */
[----:B------:R-:W-:Y:S01]  /*7fc0*/  @!P5 STG.E.U8 desc[UR38][R6.64+0xc1], R123 ;  /* 0x0000c17b0600d986 */ /* 0x000fe2000c101126 */
[----:B------:R-:W-:-:S03]  /*7fd0*/  ISETP.LT.OR P5, PT, R0, 0xd1, !P1 ;  /* 0x000000d10000780c */ /* 0x000fc60004fa1670 */
[----:B------:R2:W-:Y:S01]  /*7fe0*/  @!P3 STG.E.U8 desc[UR38][R4.64+0xc8], R3 ;  /* 0x0000c8030400b986 */ /* 0x0005e2000c101126 */
        /* <DEDUP_REMOVED lines=13> */
[-C--:B--2---:R-:W-:Y:S02]  /*80c0*/  @!P2 IMAD R3, R130, R23.reuse, RZ ;  /* 0x000000178203a224 */ /* 0x084fe400078e02ff */
[----:B------:R-:W-:Y:S01]  /*80d0*/  @!P3 STG.E.U8 desc[UR38][R4.64+0xd1], R129 ;  /* 0x0000d1810400b986 */ /* 0x000fe2000c101126 */
[----:B------:R-:W-:Y:S01]  /*80e0*/  ISETP.LT.OR P3, PT, R0, 0xd9, !P0 ;  /* 0x000000d90000780c */ /* 0x000fe20004761670 */
[----:B------:R-:W-:-:S02]  /*80f0*/  @!P4 IMAD R131, R131, R23, RZ ;  /* 0x000000178383c224 */ /* 0x000fc400078e02ff */
        /* <DEDUP_REMOVED lines=12> */
[----:B------:R-:W-:Y:S01]  /*81c0*/  @!P3 STG.E.U8 desc[UR38][R6.64+0xd8], R9 ;  /* 0x0000d8090600b986 */ /* 0x000fe2000c101126 */
        /* <DEDUP_REMOVED lines=10> */
[----:B------:R-:W-:Y:S02]  /*8270*/  @!P3 IMAD R139, R139, R23, RZ ;  /* 0x000000178b8bb224 */ /* 0x000fe400078e02ff */
[----:B------:R0:W-:Y:S01]  /*8280*/  @!P5 STG.E.U8 desc[UR38][R6.64+0xe0], R11 ;  /* 0x0000e00b0600d986 */ /* 0x0001e2000c101126 */
[----:B------:R-:W-:-:S03]  /*8290*/  ISETP.LT.OR P5, PT, R0, 0xe9, !P0 ;  /* 0x000000e90000780c */ /* 0x000fc600047a1670 */
[----:B------:R-:W-:Y:S01]  /*82a0*/  @!P3 STG.E.U8 desc[UR38][R6.64+0xe1], R139 ;  /* 0x0000e18b0600b986 */ /* 0x000fe2000c101126 */
[----:B------:R-:W-:Y:S01]  /*82b0*/  ISETP.LT.OR P3, PT, R0, 0xf1, !P1 ;  /* 0x000000f10000780c */ /* 0x000fe20004f61670 */
[-C--:B-1----:R-:W-:Y:S02]  /*82c0*/  @!P2 IMAD R3, R140, R23.reuse, RZ ;  /* 0x000000178c03a224 */ /* 0x082fe400078e02ff */
[-C--:B------:R-:W-:Y:S02]  /*82d0*/  @!P4 IMAD R141, R141, R23.reuse, RZ ;  /* 0x000000178d8dc224 */ /* 0x080fe400078e02ff */
[-C--:B------:R-:W-:Y:S01]  /*82e0*/  @!P6 IMAD R143, R143, R23.reuse, RZ ;  /* 0x000000178f8fe224 */ /* 0x080fe200078e02ff */
[----:B------:R1:W-:Y:S01]  /*82f0*/  @!P2 STG.E.U8 desc[UR38][R4.64+0xe8], R3 ;  /* 0x0000e8030400a986 */ /* 0x0003e2000c101126 */
[----:B------:R-:W-:Y:S02]  /*8300*/  ISETP.LT.OR P2, PT, R0, 0xf2, !P1 ;  /* 0x000000f20000780c */ /* 0x000fe40004f41670 */
[----:B------:R-:W-:Y:S01]  /*8310*/  @!P5 IMAD R9, R142, R23, RZ ;  /* 0x000000178e09d224 */ /* 0x000fe200078e02ff */
[----:B------:R-:W-:Y:S01]  /*8320*/  @!P4 STG.E.U8 desc[UR38][R4.64+0xe9], R141 ;  /* 0x0000e98d0400c986 */ /* 0x000fe2000c101126 */
[----:B------:R-:W-:-:S02]  /*8330*/  ISETP.LT.OR P4, PT, R0, 0xf2, !P0 ;  /* 0x000000f20000780c */ /* 0x000fc40004781670 */
[----:B0-----:R-:W-:Y:S01]  /*8340*/  @!P3 IMAD R11, R144, R23, RZ ;  /* 0x00000017900bb224 */ /* 0x001fe200078e02ff */
[----:B------:R-:W-:Y:S01]  /*8350*/  @!P5 STG.E.U8 desc[UR38][R6.64+0xe8], R9 ;  /* 0x0000e8090600d986 */ /* 0x000fe2000c101126 */
[----:B------:R-:W-:-:S03]  /*8360*/  ISETP.LT.OR P5, PT, R0, 0xf1, !P0 ;  /* 0x000000f10000780c */ /* 0x000fc600047a1670 */
[----:B------:R-:W-:Y:S01]  /*8370*/  @!P6 STG.E.U8 desc[UR38][R6.64+0xe9], R143 ;  /* 0x0000e98f0600e986 */ /* 0x000fe2000c101126 */
[C---:B------:R-:W-:Y:S01]  /*8380*/  ISETP.LT.OR P6, PT, R0.reuse, 0xf9, !P0 ;  /* 0x000000f90000780c */ /* 0x040fe200047c1670 */
[-C--:B------:R-:W-:Y:S01]  /*8390*/  @!P2 IMAD R145, R145, R23.reuse, RZ ;  /* 0x000000179191a224 */ /* 0x080fe200078e02ff */
[C---:B------:R-:W-:Y:S01]  /*83a0*/  ISETP.LT.OR P0, PT, R0.reuse, 0xfa, !P0 ;  /* 0x000000fa0000780c */ /* 0x040fe20004701670 */
[----:B------:R0:W-:Y:S01]  /*83b0*/  @!P3 STG.E.U8 desc[UR38][R4.64+0xf0], R11 ;  /* 0x0000f00b0400b986 */ /* 0x0001e2000c101126 */
[C---:B------:R-:W-:Y:S01]  /*83c0*/  ISETP.LT.OR P3, PT, R0.reuse, 0xf9, !P1 ;  /* 0x000000f90000780c */ /* 0x040fe20004f61670 */
[-C--:B------:R-:W-:Y:S01]  /*83d0*/  @!P4 IMAD R147, R147, R23.reuse, RZ ;  /* 0x000000179393c224 */ /* 0x080fe200078e02ff */
[----:B------:R-:W-:Y:S01]  /*83e0*/  ISETP.LT.OR P1, PT, R0, 0xfa, !P1 ;  /* 0x000000fa0000780c */ /* 0x000fe20004f21670 */
[----:B------:R2:W-:Y:S02]  /*83f0*/  @!P2 STG.E.U8 desc[UR38][R4.64+0xf1], R145 ;  /* 0x0000f1910400a986 */ /* 0x0005e4000c101126 */
[----:B-1----:R-:W-:-:S02]  /*8400*/  @!P5 IMAD R3, R146, R23, RZ ;  /* 0x000000179203d224 */ /* 0x002fc400078e02ff */
[----:B------:R2:W-:Y:S02]  /*8410*/  @!P4 STG.E.U8 desc[UR38][R6.64+0xf1], R147 ;  /* 0x0000f1930600c986 */ /* 0x0005e4000c101126 */
[-C--:B0-----:R-:W-:Y:S02]  /*8420*/  @!P6 IMAD R11, R150, R23.reuse, RZ ;  /* 0x00000017960be224 */ /* 0x081fe400078e02ff */
[----:B------:R2:W-:Y:S02]  /*8430*/  @!P5 STG.E.U8 desc[UR38][R6.64+0xf0], R3 ;  /* 0x0000f0030600d986 */ /* 0x0005e4000c101126 */
[-C--:B------:R-:W-:Y:S02]  /*8440*/  @!P3 IMAD R9, R148, R23.reuse, RZ ;  /* 0x000000179409b224 */ /* 0x080fe400078e02ff */
[-C--:B------:R-:W-:Y:S02]  /*8450*/  @!P1 IMAD R149, R149, R23.reuse, RZ ;  /* 0x0000001795959224 */ /* 0x080fe400078e02ff */
[----:B------:R-:W-:Y:S01]  /*8460*/  @!P0 IMAD R151, R151, R23, RZ ;  /* 0x0000001797978224 */ /* 0x000fe200078e02ff */
[----:B------:R2:W-:Y:S04]  /*8470*/  @!P3 STG.E.U8 desc[UR38][R4.64+0xf8], R9 ;  /* 0x0000f8090400b986 */ /* 0x0005e8000c101126 */
[----:B------:R2:W-:Y:S04]  /*8480*/  @!P1 STG.E.U8 desc[UR38][R4.64+0xf9], R149 ;  /* 0x0000f99504009986 */ /* 0x0005e8000c101126 */
[----:B------:R2:W-:Y:S04]  /*8490*/  @!P6 STG.E.U8 desc[UR38][R6.64+0xf8], R11 ;  /* 0x0000f80b0600e986 */ /* 0x0005e8000c101126 */
[----:B------:R2:W-:Y:S02]  /*84a0*/  @!P0 STG.E.U8 desc[UR38][R6.64+0xf9], R151 ;  /* 0x0000f99706008986 */ /* 0x0005e4000c101126 */
.L_x_293:
[----:B------:R-:W-:Y:S05]  /*84b0*/  BSYNC B0 ;  /* 0x0000000000007941 */ /* 0x000fea0003800000 */
.L_x_35:
[----:B------:R-:W-:Y:S01]  /*84c0*/  IMAD.U32 R2, RZ, RZ, UR36 ;  /* 0x00000024ff027e24 */ /* 0x000fe2000f8e00ff */
[----:B------:R-:W-:Y:S01]  /*84d0*/  ULDC.64 UR4, c[0x0][0x650] ;  /* 0x0001940000047ab9 */ /* 0x000fe20000000a00 */
[----:B------:R-:W-:Y:S01]  /*84e0*/  IMAD.U32 R0, RZ, RZ, UR41 ;  /* 0x00000029ff007e24 */ /* 0x000fe2000f8e00ff */
[----:B------:R1:W-:Y:S01]  /*84f0*/  SYNCS.ARRIVE.TRANS64.A1T0 RZ, [R160+UR50], RZ ;  /* 0x000000ffa0ff79a7 */ /* 0x0003e20008100032 */
[----:B0-2---:R-:W-:Y:S01]  /*8500*/  IMAD.U32 R3, RZ, RZ, UR37 ;  /* 0x00000025ff037e24 */ /* 0x005fe2000f8e00ff */
[C---:B------:R-:W-:Y:S01]  /*8510*/  LEA R16, P0, R2.reuse, R16, 0x1 ;  /* 0x0000001002107211 */ /* 0x040fe200078008ff */
[----:B------:R-:W-:Y:S02]  /*8520*/  IMAD.MOV.U32 R19, RZ, RZ, -0x1 ;  /* 0xffffffffff137424 */ /* 0x000fe400078e00ff */
[----:B------:R-:W-:Y:S01]  /*8530*/  IMAD.MOV.U32 R18, RZ, RZ, -0x1 ;  /* 0xffffffffff127424 */ /* 0x000fe200078e00ff */
[----:B------:R-:W-:Y:S01]  /*8540*/  LEA.HI.X R17, R2, R17, R0, 0x1, P0 ;  /* 0x0000001102117211 */ /* 0x000fe200000f0c00 */
[----:B------:R-:W-:Y:S01]  /*8550*/  IMAD.MOV.U32 R2, RZ, RZ, -0x1 ;  /* 0xffffffffff027424 */ /* 0x000fe200078e00ff */
[----:B------:R-:W-:-:S02]  /*8560*/  ISETP.GE.U32.AND P0, PT, R16, UR4, PT ;  /* 0x0000000410007c0c */ /* 0x000fc4000bf06070 */
[----:B------:R-:W-:Y:S02]  /*8570*/  PRMT R0, RZ, 0x7610, R0 ;  /* 0x00007610ff007816 */ /* 0x000fe40000000000 */
[----:B------:R-:W-:-:S13]  /*8580*/  ISETP.GE.U32.AND.EX P0, PT, R17, UR5, PT, P0 ;  /* 0x0000000511007c0c */ /* 0x000fda000bf06100 */
[----:B-1----:R-:W-:Y:S05]  /*8590*/  @P0 BRA `(.L_x_294) ;  /* 0x00000004008c0947 */ /* 0x002fea0003800000 */
[----:B------:R-:W0:Y:S01]  /*85a0*/  S2UR UR7, SR_CTAID.X ;  /* 0x00000000000779c3 */ /* 0x000e220000002500 */
[----:B------:R-:W-:Y:S01]  /*85b0*/  ULDC.64 UR4, c[0x0][0x628] ;  /* 0x00018a0000047ab9 */ /* 0x000fe20000000a00 */
[----:B------:R-:W-:Y:S01]  /*85c0*/  ULDC UR6, c[0x0][0x150] ;  /* 0x0000540000067ab9 */ /* 0x000fe20000000800 */
[----:B------:R-:W-:Y:S01]  /*85d0*/  ISETP.NE.U32.AND P0, PT, RZ, UR4, PT ;  /* 0x00000004ff007c0c */ /* 0x000fe2000bf05070 */
[----:B------:R-:W-:Y:S01]  /*85e0*/  ULDC UR15, c[0x0][0x630] ;  /* 0x00018c00000f7ab9 */ /* 0x000fe20000000800 */
[C---:B------:R-:W-:Y:S01]  /*85f0*/  R2UR UR16, R16.reuse ;  /* 0x00000000101072ca */ /* 0x040fe200000e0000 */
[----:B------:R-:W-:Y:S01]  /*8600*/  ULDC UR18, c[0x0][0x154] ;  /* 0x0000550000127ab9 */ /* 0x000fe20000000800 */
[----:B------:R-:W-:Y:S01]  /*8610*/  ISETP.NE.AND.EX P0, PT, RZ, UR5, PT, P0 ;  /* 0x00000005ff007c0c */ /* 0x000fe2000bf05300 */
[----:B------:R-:W1:Y:S01]  /*8620*/  S2UR UR19, SR_CTAID.Y ;  /* 0x00000000001379c3 */ /* 0x000e620000002600 */
[----:B------:R-:W-:Y:S02]  /*8630*/  R2UR UR17, R17 ;  /* 0x00000000111172ca */ /* 0x000fe400000e0000 */
[----:B------:R-:W-:-:S02]  /*8640*/  R2UR UR12, R16 ;  /* 0x00000000100c72ca */ /* 0x000fc400000e0000 */
[----:B------:R-:W-:Y:S02]  /*8650*/  R2UR UR13, R17 ;  /* 0x00000000110d72ca */ /* 0x000fe400000e0000 */
[----:B0-----:R-:W-:-:S05]  /*8660*/  I2FP.F32.U32 R0, UR7 ;  /* 0x0000000700007c45 */ /* 0x001fca0008201000 */
[----:B------:R-:W-:-:S04]  /*8670*/  FMUL R0, R0, UR6 ;  /* 0x0000000600007c20 */ /* 0x000fc80008400000 */
[----:B------:R0:W2:Y:S01]  /*8680*/  F2I.U32.TRUNC.NTZ R2, R0 ;  /* 0x0000000000027305 */ /* 0x0000a2000020f000 */
[----:B-1----:R-:W-:Y:S05]  /*8690*/  @!P0 BRA `(.L_x_295) ;  /* 0x0000000000308947 */ /* 0x002fea0003800000 */
        /* <DEDUP_REMOVED lines=12> */
.L_x_295:
[----:B------:R-:W-:Y:S01]  /*8760*/  USHF.R.U64 UR6, UR12, UR15, UR13 ;  /* 0x0000000f0c067299 */ /* 0x000fe2000800120d */
[----:B0-----:R-:W-:Y:S01]  /*8770*/  I2FP.F32.U32 R0, UR19 ;  /* 0x0000001300007c45 */ /* 0x001fe20008201000 */
[----:B------:R-:W-:Y:S01]  /*8780*/  USHF.R.U32.HI UR4, URZ, UR15, UR13 ;  /* 0x0000000f3f047299 */ /* 0x000fe2000801160d */
[----:B--2---:R-:W-:Y:S01]  /*8790*/  R2UR UR14, R2 ;  /* 0x00000000020e72ca */ /* 0x004fe200000e0000 */
[----:B------:R-:W-:Y:S02]  /*87a0*/  UIADD3 UR9, UP0, URZ, -UR6, URZ ;  /* 0x800000063f097290 */ /* 0x000fe4000ff1e03f */
[----:B------:R-:W-:Y:S01]  /*87b0*/  FMUL R0, R0, UR18 ;  /* 0x0000001200007c20 */ /* 0x000fe20008400000 */
[----:B------:R-:W-:Y:S01]  /*87c0*/  ULDC.64 UR12, c[0x0][0x620] ;  /* 0x00018800000c7ab9 */ /* 0x000fe20000000a00 */
[----:B------:R-:W-:Y:S01]  /*87d0*/  UIADD3.X UR4, URZ, ~UR4, URZ, UP0, !UPT ;  /* 0x800000043f047290 */ /* 0x000fe200087fe43f */
[----:B------:R-:W-:Y:S01]  /*87e0*/  UMOV UR10, UR16 ;  /* 0x00000010000a7c82 */ /* 0x000fe20008000000 */
[----:B------:R-:W-:-:S02]  /*87f0*/  UMOV UR11, UR17 ;  /* 0x00000011000b7c82 */ /* 0x000fc40008000000 */
[----:B------:R-:W0:Y:S01]  /*8800*/  F2I.U32.TRUNC.NTZ R0, R0 ;  /* 0x0000000000007305 */ /* 0x000e22000020f000 */
[----:B------:R-:W-:Y:S02]  /*8810*/  UIMAD UR4, UR4, UR12, URZ ;  /* 0x0000000c040472a4 */ /* 0x000fe4000f8e023f */
[----:B------:R-:W-:Y:S02]  /*8820*/  UIMAD.WIDE.U32 UR10, UR9, UR12, UR10 ;  /* 0x0000000c090a72a5 */ /* 0x000fe4000f8e000a */
[----:B------:R-:W-:Y:S01]  /*8830*/  UIMAD UR9, UR9, UR13, UR4 ;  /* 0x0000000d090972a4 */ /* 0x000fe2000f8e0204 */
[----:B------:R-:W-:Y:S01]  /*8840*/  ULDC UR22, c[0x0][0x658] ;  /* 0x0001960000167ab9 */ /* 0x000fe20000000800 */
[----:B------:R-:W-:Y:S02]  /*8850*/  UMOV UR12, 0xffffffff ;  /* 0xffffffff000c7882 */ /* 0x000fe40000000000 */
[----:B------:R-:W-:Y:S01]  /*8860*/  UIADD3 UR11, UR11, UR9, URZ ;  /* 0x000000090b0b7290 */ /* 0x000fe2000fffe03f */
[----:B------:R-:W-:Y:S01]  /*8870*/  ULDC UR13, c[0x0][0x618] ;  /* 0x00018600000d7ab9 */ /* 0x000fe20000000800 */
[----:B------:R-:W-:Y:S01]  /*8880*/  ULDC.64 UR4, c[0x0][0x640] ;  /* 0x0001900000047ab9 */ /* 0x000fe20000000a00 */
[----:B------:R-:W-:Y:S01]  /*8890*/  USHF.L.U32 UR18, UR12, UR22, URZ ;  /* 0x000000160c127299 */ /* 0x000fe2000800063f */
[----:B------:R-:W-:Y:S01]  /*88a0*/  ISETP.NE.U32.AND P0, PT, RZ, UR4, PT ;  /* 0x00000004ff007c0c */ /* 0x000fe2000bf05070 */
[----:B------:R-:W-:Y:S01]  /*88b0*/  USHF.R.U64 UR12, UR10, UR13, UR11 ;  /* 0x0000000d0a0c7299 */ /* 0x000fe2000800120b */
[----:B0-----:R-:W-:Y:S01]  /*88c0*/  R2UR UR16, R0 ;  /* 0x00000000001072ca */ /* 0x001fe200000e0000 */
[----:B------:R-:W-:Y:S01]  /*88d0*/  USHF.R.U32.HI UR10, URZ, UR13, UR11 ;  /* 0x0000000d3f0a7299 */ /* 0x000fe2000801160b */
[----:B------:R-:W-:Y:S01]  /*88e0*/  ISETP.NE.AND.EX P0, PT, RZ, UR5, PT, P0 ;  /* 0x00000005ff007c0c */ /* 0x000fe2000bf05300 */
[----:B------:R-:W-:Y:S01]  /*88f0*/  ULDC UR17, c[0x0][0x608] ;  /* 0x0001820000117ab9 */ /* 0x000fe20000000800 */
[----:B------:R-:W-:-:S02]  /*8900*/  ULOP3.LUT UR23, URZ, UR18, URZ, 0x33, !UPT ;  /* 0x000000123f177292 */ /* 0x000fc4000f8e333f */
[----:B------:R-:W-:Y:S02]  /*8910*/  USHF.R.U64 UR18, UR12, UR17, UR10 ;  /* 0x000000110c127299 */ /* 0x000fe4000800120a */
[----:B------:R-:W-:Y:S01]  /*8920*/  USHF.R.U32.HI UR10, URZ, UR17, UR10 ;  /* 0x000000113f0a7299 */ /* 0x000fe2000801160a */
[----:B------:R-:W-:Y:S01]  /*8930*/  UMOV UR20, 0x1 ;  /* 0x0000000100147882 */ /* 0x000fe20000000000 */
[----:B------:R-:W-:Y:S02]  /*8940*/  UIADD3 UR14, -UR14, URZ, URZ ;  /* 0x0000003f0e0e7290 */ /* 0x000fe4000fffe13f */
[----:B------:R-:W-:Y:S02]  /*8950*/  USHF.L.U32 UR13, UR20, UR22, URZ ;  /* 0x00000016140d7299 */ /* 0x000fe4000800063f */
[----:B------:R-:W-:Y:S01]  /*8960*/  USHF.R.U64 UR20, UR18, UR22, UR10 ;  /* 0x0000001612147299 */ /* 0x000fe2000800120a */
[----:B------:R-:W-:Y:S01]  /*8970*/  ULDC UR15, c[0x0][0x144] ;  /* 0x00005100000f7ab9 */ /* 0x000fe20000000800 */
[----:B------:R-:W-:Y:S01]  /*8980*/  ULDC UR8, c[0x0][0x600] ;  /* 0x0001800000087ab9 */ /* 0x000fe20000000800 */
[----:B------:R-:W-:-:S02]  /*8990*/  UIADD3 UR21, -UR16, URZ, URZ ;  /* 0x0000003f10157290 */ /* 0x000fc4000fffe13f */
[----:B------:R-:W-:Y:S02]  /*89a0*/  USHF.R.U32.HI UR17, URZ, UR22, UR10 ;  /* 0x000000163f117299 */ /* 0x000fe4000801160a */
[----:B------:R-:W-:Y:S02]  /*89b0*/  UIADD3 UR9, UR8, -0x1, URZ ;  /* 0xffffffff08097890 */ /* 0x000fe4000fffe03f */
[----:B------:R-:W-:Y:S01]  /*89c0*/  UIMAD UR22, UR15, UR14, UR7 ;  /* 0x0000000e0f1672a4 */ /* 0x000fe2000f8e0207 */
[----:B------:R-:W-:Y:S01]  /*89d0*/  ULDC UR26, c[0x0][0x148] ;  /* 0x00005200001a7ab9 */ /* 0x000fe20000000800 */
[----:B------:R-:W-:Y:S01]  /*89e0*/  ULDC UR24, c[0x0][0x648] ;  /* 0x0001920000187ab9 */ /* 0x000fe20000000800 */
[----:B------:R-:W-:Y:S01]  /*89f0*/  ULDC UR25, c[0x0][0x638] ;  /* 0x00018e0000197ab9 */ /* 0x000fe20000000800 */
        /* <DEDUP_REMOVED lines=12> */
.L_x_296:
[----:B------:R-:W-:Y:S01]  /*8ac0*/  UISETP.NE.AND UP0, UPT, UR48, URZ, UPT ;  /* 0x0000003f3000728c */ /* 0x000fe2000bf05270 */
[----:B------:R-:W-:Y:S01]  /*8ad0*/  IMAD.MOV.U32 R0, RZ, RZ, 0x1 ;  /* 0x00000001ff007424 */ /* 0x000fe200078e00ff */
[----:B------:R-:W-:Y:S01]  /*8ae0*/  USHF.R.U64 UR4, UR16, UR24, UR17 ;  /* 0x0000001810047299 */ /* 0x000fe20008001211 */
[----:B------:R-:W-:Y:S01]  /*8af0*/  IMAD.U32 R2, RZ, RZ, UR6 ;  /* 0x00000006ff027e24 */ /* 0x000fe2000f8e00ff */
[----:B------:R-:W-:Y:S02]  /*8b00*/  ULOP3.LUT UR18, UR18, UR23, URZ, 0xc0, !UPT ;  /* 0x0000001712127292 */ /* 0x000fe4000f8ec03f */
[----:B------:R-:W-:Y:S02]  /*8b10*/  UIADD3 UR5, -UR4, URZ, URZ ;  /* 0x0000003f04057290 */ /* 0x000fe4000fffe13f */
[----:B------:R-:W-:Y:S02]  /*8b20*/  ULOP3.LUT UR9, UR12, UR9, URZ, 0xc0, !UPT ;  /* 0x000000090c097292 */ /* 0x000fe4000f8ec03f */
[----:B------:R-:W-:-:S02]  /*8b30*/  UIMAD UR4, UR13, UR4, UR18 ;  /* 0x000000040d0472a4 */ /* 0x000fc4000f8e0212 */
[----:B------:R-:W-:Y:S02]  /*8b40*/  @UP0 UIMAD UR22, UR26, UR21, UR19 ;  /* 0x000000151a1602a4 */ /* 0x000fe4000f8e0213 */
[----:B------:R-:W-:Y:S01]  /*8b50*/  UIMAD UR5, UR5, UR25, UR20 ;  /* 0x00000019050572a4 */ /* 0x000fe2000f8e0214 */
[----:B------:R-:W-:Y:S02]  /*8b60*/  ULDC UR7, c[0x0][0x610] ;  /* 0x0001840000077ab9 */ /* 0x000fe40000000800 */
[----:B------:R-:W-:Y:S02]  /*8b70*/  UIMAD UR4, UR4, UR7, UR22 ;  /* 0x00000007040472a4 */ /* 0x000fe4000f8e0216 */
[----:B------:R-:W-:-:S04]  /*8b80*/  UIMAD UR5, UR5, UR8, UR9 ;  /* 0x00000008050572a4 */ /* 0x000fc8000f8e0209 */
[----:B------:R-:W-:Y:S02]  /*8b90*/  USEL UR7, UR5, UR4, !UP0 ;  /* 0x0000000405077287 */ /* 0x000fe4000c000000 */
[----:B------:R-:W-:-:S04]  /*8ba0*/  USEL UR4, UR4, UR5, !UP0 ;  /* 0x0000000504047287 */ /* 0x000fc8000c000000 */
[----:B------:R-:W-:Y:S02]  /*8bb0*/  IMAD.U32 R18, RZ, RZ, UR7 ;  /* 0x00000007ff127e24 */ /* 0x000fe4000f8e00ff */
[----:B------:R-:W-:-:S07]  /*8bc0*/  IMAD.U32 R19, RZ, RZ, UR4 ;  /* 0x00000004ff137e24 */ /* 0x000fce000f8e00ff */
.L_x_294:
[----:B------:R-:W-:Y:S02]  /*8bd0*/  LOP3.LUT P0, RZ, R0, 0xff, RZ, 0xc0, !PT ;  /* 0x000000ff00ff7812 */ /* 0x000fe4000780c0ff */
[----:B------:R-:W-:-:S11]  /*8be0*/  LOP3.LUT R163, R163, 0x1, RZ, 0x3c, !PT ;  /* 0x00000001a3a37812 */ /* 0x000fd600078e3cff */
[----:B------:R-:W-:Y:S05]  /*8bf0*/  @P0 BRA `(.L_x_297) ;  /* 0xffffff8800e00947 */ /* 0x000fea000383ffff */
[----:B------:R-:W-:Y:S05]  /*8c00*/  EXIT ;  /* 0x000000000000794d */ /* 0x000fea0003800000 */
.L_x_16:
[----:B------:R-:W-:-:S08]  /*8c10*/  ISETP.NE.AND P0, PT, RZ, UR6, PT ;  /* 0x00000006ff007c0c */ /* 0x000fd0000bf05270 */
[----:B-----5:R-:W0:-:S00]  /*8c20*/  USETMAXREG.DEALLOC.CTAPOOL 0x28 ;  /* 0x00000028000079c8 */ /* 0x020e0000080e0500 */
[----:B------:R-:W-:Y:S05]  /*8c30*/  @P0 EXIT ;  /* 0x000000000000094d */ /* 0x000fea0003800000 */
[----:B0-----:R-:W-:Y:S01]  /*8c40*/  LOP3.LUT P0, RZ, R4, 0xff, RZ, 0xc0, !PT ;  /* 0x000000ff04ff7812 */ /* 0x001fe2000780c0ff */
[----:B------:R-:W-:Y:S02]  /*8c50*/  IMAD.MOV.U32 R9, RZ, RZ, 0x1 ;  /* 0x00000001ff097424 */ /* 0x000fe400078e00ff */
[----:B------:R-:W-:-:S10]  /*8c60*/  IMAD.MOV.U32 R8, RZ, RZ, RZ ;  /* 0x000000ffff087224 */ /* 0x000fd400078e00ff */
[----:B------:R-:W-:Y:S05]  /*8c70*/  @!P0 BRA `(.L_x_298) ;  /* 0x0000000c00748947 */ /* 0x000fea0003800000 */
[----:B------:R-:W0:Y:S01]  /*8c80*/  S2UR UR8, SR_CgaCtaId ;  /* 0x00000000000879c3 */ /* 0x000e220000008800 */
[----:B------:R-:W-:Y:S01]  /*8c90*/  UMOV UR10, 0x1 ;  /* 0x00000001000a7882 */ /* 0x000fe20000000000 */
[----:B------:R-:W-:Y:S01]  /*8ca0*/  LOP3.LUT P0, RZ, R0, 0x1f, RZ, 0xc0, !PT ;  /* 0x0000001f00ff7812 */ /* 0x000fe2000780c0ff */
[----:B------:R-:W-:Y:S01]  /*8cb0*/  ULDC UR5, c[0x0][0x658] ;  /* 0x0001960000057ab9 */ /* 0x000fe20000000800 */
[----:B------:R-:W-:Y:S01]  /*8cc0*/  UMOV UR9, 0xffffffff ;  /* 0xffffffff00097882 */ /* 0x000fe20000000000 */
[----:B------:R-:W-:Y:S01]  /*8cd0*/  BSSY B0, `(.L_x_298) ;  /* 0x00000d7000007945 */ /* 0x000fe20003800000 */
[----:B------:R-:W-:Y:S01]  /*8ce0*/  USHF.L.U32 UR9, UR9, UR5, URZ ;  /* 0x0000000509097299 */ /* 0x000fe2000800063f */
[C---:B------:R-:W-:Y:S01]  /*8cf0*/  ISETP.NE.AND P3, PT, R3.reuse, RZ, PT ;  /* 0x000000ff0300720c */ /* 0x040fe20003f65270 */
[----:B------:R-:W-:Y:S01]  /*8d00*/  IMAD.MOV.U32 R0, RZ, RZ, 0x1 ;  /* 0x00000001ff007424 */ /* 0x000fe200078e00ff */
[----:B------:R-:W-:Y:S01]  /*8d10*/  ISETP.NE.OR P0, PT, R3, RZ, !P0 ;  /* 0x000000ff0300720c */ /* 0x000fe20004705670 */
[----:B------:R-:W-:Y:S01]  /*8d20*/  IMAD.MOV.U32 R9, RZ, RZ, 0x1 ;  /* 0x00000001ff097424 */ /* 0x000fe200078e00ff */
[----:B------:R-:W-:Y:S01]  /*8d30*/  ULDC UR4, c[0x0][0x600] ;  /* 0x0001800000047ab9 */ /* 0x000fe20000000800 */
[----:B------:R-:W-:Y:S01]  /*8d40*/  IMAD.MOV.U32 R8, RZ, RZ, RZ ;  /* 0x000000ffff087224 */ /* 0x000fe200078e00ff */
[----:B------:R-:W-:Y:S01]  /*8d50*/  UMOV UR19, 0x5 ;  /* 0x0000000500137882 */ /* 0x000fe20000000000 */
[----:B------:R-:W-:-:S02]  /*8d60*/  UIADD3 UR24, UR42, 0x1, URZ ;  /* 0x000000012a187890 */ /* 0x000fc4000fffe03f */
[----:B------:R-:W-:Y:S02]  /*8d70*/  ULOP3.LUT UR25, UR40, 0x2, URZ, 0xfc, !UPT ;  /* 0x0000000228197892 */ /* 0x000fe4000f8efc3f */
[----:B------:R-:W-:Y:S02]  /*8d80*/  UIADD3 UR4, UR4, -0x1, URZ ;  /* 0xffffffff04047890 */ /* 0x000fe4000fffe03f */
[----:B------:R-:W-:Y:S02]  /*8d90*/  USHF.L.U32 UR5, UR10, UR5, URZ ;  /* 0x000000050a057299 */ /* 0x000fe4000800063f */
[----:B------:R-:W-:Y:S02]  /*8da0*/  ULOP3.LUT UR16, URZ, UR9, URZ, 0x33, !UPT ;  /* 0x000000093f107292 */ /* 0x000fe4000f8e333f */
[----:B0-----:R-:W-:Y:S02]  /*8db0*/  ULOP3.LUT UR6, UR8, 0x1, URZ, 0xc0, !UPT ;  /* 0x0000000108067892 */ /* 0x001fe4000f8ec03f */
[----:B------:R-:W-:-:S02]  /*8dc0*/  USHF.R.U32.HI UR26, URZ, 0x1, UR8 ;  /* 0x000000013f1a7899 */ /* 0x000fc40008011608 */
[----:B------:R-:W-:Y:S02]  /*8dd0*/  USHF.L.U32 UR13, UR8, 0x7, URZ ;  /* 0x00000007080d7899 */ /* 0x000fe4000800063f */
[----:B------:R-:W-:Y:S02]  /*8de0*/  USHF.L.U32 UR7, UR8, 0xd, URZ ;  /* 0x0000000d08077899 */ /* 0x000fe4000800063f */
[----:B------:R-:W-:Y:S02]  /*8df0*/  ULOP3.LUT UR8, UR8, 0xfffffffe, URZ, 0xc0, !UPT ;  /* 0xfffffffe08087892 */ /* 0x000fe4000f8ec03f */
[----:B------:R-:W-:Y:S02]  /*8e00*/  UISETP.GT.U32.AND UP0, UPT, UR6, 0xffff, UPT ;  /* 0x0000ffff0600788c */ /* 0x000fe4000bf04070 */
[----:B------:R-:W-:Y:S02]  /*8e10*/  USHF.L.U32 UR18, UR10, UR8, URZ ;  /* 0x000000080a127299 */ /* 0x000fe4000800063f */
[----:B------:R-:W-:-:S02]  /*8e20*/  ULOP3.LUT UR8, UR8, 0x1, URZ, 0xfc, !UPT ;  /* 0x0000000108087892 */ /* 0x000fc4000f8efc3f */
[----:B------:R-:W-:Y:S02]  /*8e30*/  USEL UR6, UR6, 0xffff, !UP0 ;  /* 0x0000ffff06067887 */ /* 0x000fe4000c000000 */
[----:B------:R-:W-:Y:S02]  /*8e40*/  ULOP3.LUT UR7, UR7, 0x2000, URZ, 0xc0, !UPT ;  /* 0x0000200007077892 */ /* 0x000fe4000f8ec03f */
[----:B------:R-:W-:Y:S02]  /*8e50*/  USHF.L.U32 UR8, UR10, UR8, URZ ;  /* 0x000000080a087299 */ /* 0x000fe4000800063f */
[----:B------:R-:W-:Y:S02]  /*8e60*/  ULOP3.LUT UR6, UR6, 0xffff, URZ, 0xc0, !UPT ;  /* 0x0000ffff06067892 */ /* 0x000fe4000f8ec03f */
[----:B------:R-:W-:Y:S02]  /*8e70*/  ULEA UR27, UR26, 0x180, 0xb ;  /* 0x000001801a1b7891 */ /* 0x000fe4000f8e583f */
[----:B------:R-:W-:-:S02]  /*8e80*/  ULOP3.LUT UR13, UR13, 0x80, URZ, 0xc0, !UPT ;  /* 0x000000800d0d7892 */ /* 0x000fc4000f8ec03f */
[----:B------:R-:W-:Y:S02]  /*8e90*/  ULOP3.LUT UR17, UR7, 0x4180, URZ, 0xfc, !UPT ;  /* 0x0000418007117892 */ /* 0x000fe4000f8efc3f */
[----:B------:R-:W-:Y:S02]  /*8ea0*/  ULOP3.LUT UR18, UR18, UR8, URZ, 0xfc, !UPT ;  /* 0x0000000812127292 */ /* 0x000fe4000f8efc3f */
[----:B------:R-:W-:Y:S01]  /*8eb0*/  USHF.L.U32 UR19, UR19, UR6, URZ ;  /* 0x0000000613137299 */ /* 0x000fe2000800063f */
[----:B------:R-:W-:-:S11]  /*8ec0*/  ULDC.64 UR22, c[0x0][0x198] ;  /* 0x0000660000167ab9 */ /* 0x000fd60000000a00 */
.L_x_310:
[----:B------:R-:W-:-:S03]  /*8ed0*/  UMOV UR6, 0xffffffff ;  /* 0xffffffff00067882 */ /* 0x000fc60000000000 */
[----:B-1----:R-:W-:Y:S05]  /*8ee0*/  BRA.DIV UR6, `(.L_x_299) ;  /* 0x0000000e06f07947 */ /* 0x002fea000b800000 */
[----:B------:R-:W-:-:S13]  /*8ef0*/  ELECT P6, URZ, PT ;  /* 0x00000000003f782f */ /* 0x000fda00038c0000 */
.L_x_323:
[----:B------:R-:W0:Y:S01]  /*8f00*/  LDC R3, c[0x0][0x28c] ;  /* 0x0000a300ff037b82 */ /* 0x000e220000000800 */
[----:B------:R-:W-:Y:S01]  /*8f10*/  BSSY B1, `(.L_x_300) ;  /* 0x000003b000017945 */ /* 0x000fe20003800000 */
[----:B0-----:R-:W-:-:S13]  /*8f20*/  ISETP.LT.OR P6, PT, R3, 0x1, !P6 ;  /* 0x000000010300780c */ /* 0x001fda00077c1670 */
[----:B------:R-:W-:Y:S05]  /*8f30*/  @P6 BRA `(.L_x_301) ;  /* 0x0000000000e06947 */ /* 0x000fea0003800000 */
[----:B------:R-:W-:Y:S01]  /*8f40*/  LEA R19, R19, UR26, 0x1 ;  /* 0x0000001a13137c11 */ /* 0x000fe2000f8e08ff */
[----:B------:R-:W-:Y:S01]  /*8f50*/  IMAD.MOV.U32 R11, RZ, RZ, RZ ;  /* 0x000000ffff0b7224 */ /* 0x000fe200078e00ff */
[----:B------:R-:W-:Y:S01]  /*8f60*/  LEA R18, R18, UR13, 0x8 ;  /* 0x0000000d12127c11 */ /* 0x000fe2000f8e40ff */
[----:B------:R-:W-:Y:S02]  /*8f70*/  IMAD.U32 R12, RZ, RZ, UR24 ;  /* 0x00000018ff0c7e24 */ /* 0x000fe4000f8e00ff */
[----:B------:R-:W-:Y:S02]  /*8f80*/  IMAD.MOV.U32 R3, RZ, RZ, R9 ;  /* 0x000000ffff037224 */ /* 0x000fe400078e0009 */
[----:B------:R-:W-:Y:S02]  /*8f90*/  IMAD.MOV.U32 R4, RZ, RZ, R8 ;  /* 0x000000ffff047224 */ /* 0x000fe400078e0008 */
[----:B------:R-:W-:-:S07]  /*8fa0*/  IMAD.SHL.U32 R19, R19, 0x20, RZ ;  /* 0x0000002013137824 */ /* 0x000fce00078e00ff */
.L_x_305:
[----:B------:R-:W0:Y:S01]  /*8fb0*/  S2R R6, SR_CgaCtaId ;  /* 0x0000000000067919 */ /* 0x000e220000008800 */
[----:B-1----:R-:W-:-:S04]  /*8fc0*/  MOV R5, 0x400 ;  /* 0x0000040000057802 */ /* 0x002fc80000000f00 */
[----:B0-----:R-:W-:Y:S02]  /*8fd0*/  LEA R7, R6, R5, 0x18 ;  /* 0x0000000506077211 */ /* 0x001fe400078ec0ff */
[----:B------:R-:W-:Y:S01]  /*8fe0*/  SHF.L.U32 R5, R3, 0x1f, RZ ;  /* 0x0000001f03057819 */ /* 0x000fe200000006ff */
[----:B------:R-:W0:Y:S02]  /*8ff0*/  @!P3 LDC R6, c[0x0][0x500] ;  /* 0x00014000ff06bb82 */ /* 0x000e240000000800 */
[----:B------:R-:W-:-:S04]  /*9000*/  IMAD R10, R4, 0x8, R7 ;  /* 0x00000008040a7824 */ /* 0x000fc800078e0207 */
[----:B------:R-:W1:Y:S02]  /*9010*/  SYNCS.PHASECHK.TRANS64.TRYWAIT P1, [R10+URZ+0x20], R5 ;  /* 0x000020050a0075a7 */ /* 0x000e64000802017f */
[----:B-1----:R-:W-:Y:S05]  /*9020*/  @!P1 BRA `(.L_x_302) ;  /* 0x0000000c00c09947 */ /* 0x002fea0003800000 */
.L_x_324:
[----:B------:R-:W-:Y:S01]  /*9030*/  UPRMT UR6, UR25, 0x9910, URZ ;  /* 0x0000991019067896 */ /* 0x000fe2000800003f */
[----:B0-----:R0:W-:Y:S03]  /*9040*/  @!P3 SYNCS.ARRIVE.TRANS64 RZ, [R10+URZ], R6 ;  /* 0x000000060affb9a7 */ /* 0x0011e6000800003f */
[----:B------:R-:W-:-:S06]  /*9050*/  UISETP.NE.AND UP0, UPT, UR6, 0x2, UPT ;  /* 0x000000020600788c */ /* 0x000fcc000bf05270 */
[----:B------:R-:W-:-:S13]  /*9060*/  PLOP3.LUT P1, PT, PT, PT, UP0, 0x80, 0x0 ;  /* 0x000000000000781c */ /* 0x000fda0003f2f008 */
[----:B0-----:R-:W-:Y:S05]  /*9070*/  @P1 BRA `(.L_x_303) ;  /* 0x0000000000041947 */ /* 0x001fea0003800000 */
[----:B------:R-:W-:Y:S01]  /*9080*/  BPT.TRAP 0x1 ;  /* 0x000000040000795c */ /* 0x000fe20000300000 */
.L_x_303:
[----:B------:R-:W-:Y:S05]  /*9090*/  @P0 BRA `(.L_x_304) ;  /* 0x0000000000040947 */ /* 0x000fea0003800000 */
[----:B------:R-:W-:Y:S01]  /*90a0*/  BPT.TRAP 0x1 ;  /* 0x000000040000795c */ /* 0x000fe20000300000 */
.L_x_304:
[----:B------:R-:W-:Y:S01]  /*90b0*/  R2UR UR11, R4 ;  /* 0x00000000040b72ca */ /* 0x000fe200000e0000 */
[----:B------:R-:W-:Y:S01]  /*90c0*/  VIADD R12, R12, 0xffffffff ;  /* 0xffffffff0c0c7836 */ /* 0x000fe20000000000 */
[----:B------:R-:W-:Y:S01]  /*90d0*/  R2UR UR21, R7 ;  /* 0x00000000071572ca */ /* 0x000fe200000e0000 */
[----:B------:R-:W-:Y:S01]  /*90e0*/  UIADD3 UR6, UP0, UR22, 0xf0, URZ ;  /* 0x000000f016067890 */ /* 0x000fe2000ff1e03f */
[----:B------:R-:W-:Y:S01]  /*90f0*/  R2UR UR30, R19 ;  /* 0x00000000131e72ca */ /* 0x000fe200000e0000 */
[----:B------:R-:W-:Y:S01]  /*9100*/  UIADD3 UR28, UP1, UR22, 0x1f0, URZ ;  /* 0x000001f0161c7890 */ /* 0x000fe2000ff3e03f */
[----:B------:R-:W-:Y:S01]  /*9110*/  R2UR UR9, R10 ;  /* 0x000000000a0972ca */ /* 0x000fe200000e0000 */
[----:B------:R-:W-:Y:S01]  /*9120*/  UPRMT UR20, URZ, 0x5410, UR19 ;  /* 0x000054103f147896 */ /* 0x000fe20008000013 */
[C---:B------:R-:W-:Y:S01]  /*9130*/  R2UR UR10, R11.reuse ;  /* 0x000000000b0a72ca */ /* 0x040fe200000e0000 */
[----:B------:R-:W-:Y:S01]  /*9140*/  VIADD R4, R4, 0x1 ;  /* 0x0000000104047836 */ /* 0x000fe20000000000 */
[----:B------:R-:W-:Y:S01]  /*9150*/  R2UR UR12, R2 ;  /* 0x00000000020c72ca */ /* 0x000fe200000e0000 */
[----:B------:R-:W-:Y:S01]  /*9160*/  UPRMT UR32, URZ, 0x5410, UR18 ;  /* 0x000054103f207896 */ /* 0x000fe20008000012 */
[----:B------:R-:W-:Y:S01]  /*9170*/  R2UR UR31, R18 ;  /* 0x00000000121f72ca */ /* 0x000fe200000e0000 */
[----:B------:R-:W-:Y:S01]  /*9180*/  ULEA UR7, UR11, UR27, 0xc ;  /* 0x0000001b0b077291 */ /* 0x000fe2000f8e603f */
[----:B------:R-:W-:Y:S01]  /*9190*/  ISETP.GT.AND P2, PT, R12, 0x1, PT ;  /* 0x000000010c00780c */ /* 0x000fe20003f44270 */
[----:B------:R-:W-:Y:S01]  /*91a0*/  ULEA UR11, UR11, UR17, 0xe ;  /* 0x000000110b0b7291 */ /* 0x000fe2000f8e703f */
[C---:B------:R-:W-:Y:S01]  /*91b0*/  ISETP.NE.AND P1, PT, R4.reuse, 0x4, PT ;  /* 0x000000040400780c */ /* 0x040fe20003f25270 */
[----:B------:R-:W-:Y:S01]  /*91c0*/  UIADD3 UR8, UR21, UR7, URZ ;  /* 0x0000000715087290 */ /* 0x000fe2000fffe03f */
[----:B------:R-:W-:Y:S01]  /*91d0*/  VIADD R11, R11, 0x40 ;  /* 0x000000400b0b7836 */ /* 0x000fe20000000000 */
[----:B------:R-:W-:Y:S01]  /*91e0*/  UIADD3.X UR7, URZ, UR23, URZ, UP0, !UPT ;  /* 0x000000173f077290 */ /* 0x000fe200087fe43f */
[----:B------:R-:W-:Y:S01]  /*91f0*/  SEL R6, RZ, 0x1, P1 ;  /* 0x00000001ff067807 */ /* 0x000fe20000800000 */
[----:B------:R-:W-:Y:S01]  /*9200*/  UIADD3 UR21, UR21, UR11, URZ ;  /* 0x0000000b15157290 */ /* 0x000fe2000fffe03f */
[----:B------:R-:W-:Y:S01]  /*9210*/  SEL R4, R4, RZ, P1 ;  /* 0x000000ff04047207 */ /* 0x000fe20000800000 */
[----:B------:R-:W-:Y:S01]  /*9220*/  UIADD3.X UR29, URZ, UR23, URZ, UP1, !UPT ;  /* 0x000000173f1d7290 */ /* 0x000fe20008ffe43f */
[----:B------:R-:W-:Y:S01]  /*9230*/  LOP3.LUT R3, R3, R6, RZ, 0x3c, !PT ;  /* 0x0000000603037212 */ /* 0x000fe200078e3cff */
[----:B------:R-:W-:Y:S01]  /*9240*/  UMOV UR14, 0x0 ;  /* 0x00000000000e7882 */ /* 0x000fe20000000000 */
[----:B------:R-:W-:Y:S01]  /*9250*/  UMOV UR15, 0x10000000 ;  /* 0x10000000000f7882 */ /* 0x000fe20000000000 */
[----:B------:R-:W-:-:S02]  /*9260*/  UMOV UR11, UR30 ;  /* 0x0000001e000b7c82 */ /* 0x000fc40008000000 */
[----:B------:R0:W-:Y:S02]  /*9270*/  UTMALDG.3D.MULTICAST [UR8], [UR6], UR20, desc[UR14] ;  /* 0x00000e08060073b4 */ /* 0x0001e40008011814 */
[----:B0-----:R-:W-:Y:S01]  /*9280*/  UMOV UR8, UR21 ;  /* 0x0000001500087c82 */ /* 0x001fe20008000000 */
[----:B------:R-:W-:Y:S02]  /*9290*/  UMOV UR11, UR31 ;  /* 0x0000001f000b7c82 */ /* 0x000fe40008000000 */
[----:B------:R0:W-:Y:S02]  /*92a0*/  UTMALDG.3D.MULTICAST [UR8], [UR28], UR32, desc[UR14] ;  /* 0x00000e081c0073b4 */ /* 0x0001e40008011820 */
[----:B0-----:R-:W-:Y:S05]  /*92b0*/  @P2 BRA `(.L_x_305) ;  /* 0xfffffffc003c2947 */ /* 0x001fea000383ffff */
.L_x_301:
[----:B------:R-:W-:Y:S05]  /*92c0*/  BSYNC B1 ;  /* 0x0000000000017941 */ /* 0x000fea0003800000 */
.L_x_300:
[----:B------:R-:W-:Y:S01]  /*92d0*/  LOP3.LUT P4, RZ, R0, 0xff, RZ, 0xc0, !PT ;  /* 0x000000ff00ff7812 */ /* 0x000fe2000788c0ff */
[----:B------:R-:W-:Y:S01]  /*92e0*/  VIADD R8, R8, UR42 ;  /* 0x0000002a08087c36 */ /* 0x000fe20008000000 */
[----:B------:R-:W-:Y:S01]  /*92f0*/  ULDC.64 UR6, c[0x0][0x650] ;  /* 0x0001940000067ab9 */ /* 0x000fe20000000a00 */
[----:B------:R-:W-:Y:S01]  /*9300*/  BSSY B1, `(.L_x_306) ;  /* 0x0000071000017945 */ /* 0x000fe20003800000 */
[----:B------:R-:W-:Y:S02]  /*9310*/  IMAD.MOV.U32 R19, RZ, RZ, -0x1 ;  /* 0xffffffffff137424 */ /* 0x000fe400078e00ff */
[----:B------:R-:W-:Y:S01]  /*9320*/  SHF.R.U32.HI R0, RZ, 0x2, R8 ;  /* 0x00000002ff007819 */ /* 0x000fe20000011608 */
[----:B------:R-:W-:Y:S01]  /*9330*/  IMAD.MOV.U32 R18, RZ, RZ, -0x1 ;  /* 0xffffffffff127424 */ /* 0x000fe200078e00ff */
[----:B------:R-:W-:Y:S02]  /*9340*/  ISETP.GT.U32.AND P1, PT, R8, 0x3, PT ;  /* 0x000000030800780c */ /* 0x000fe40003f24070 */
[----:B------:R-:W-:-:S02]  /*9350*/  LOP3.LUT R0, R0, 0x1, RZ, 0xc0, !PT ;  /* 0x0000000100007812 */ /* 0x000fc400078ec0ff */
[----:B------:R-:W-:Y:S01]  /*9360*/  LOP3.LUT R8, R8, 0x3, RZ, 0xc0, !PT ;  /* 0x0000000308087812 */ /* 0x000fe200078ec0ff */
[----:B------:R-:W0:Y:S01]  /*9370*/  @P4 S2R R3, SR_CgaCtaId ;  /* 0x0000000000034919 */ /* 0x000e220000008800 */
[----:B------:R-:W-:Y:S02]  /*9380*/  @P4 MOV R2, 0x400 ;  /* 0x0000040000024802 */ /* 0x000fe40000000f00 */
[----:B------:R-:W-:Y:S02]  /*9390*/  ISETP.NE.U32.AND P2, PT, R0, 0x1, PT ;  /* 0x000000010000780c */ /* 0x000fe40003f45070 */
[----:B0-----:R-:W-:Y:S01]  /*93a0*/  @P4 LEA R2, R3, R2, 0x18 ;  /* 0x0000000203024211 */ /* 0x001fe200078ec0ff */
[----:B------:R-:W-:-:S03]  /*93b0*/  IMAD.U32 R3, RZ, RZ, UR42 ;  /* 0x0000002aff037e24 */ /* 0x000fc6000f8e00ff */
[----:B------:R0:W-:Y:S01]  /*93c0*/  @P4 SYNCS.ARRIVE.TRANS64.A1T0 RZ, [R2+URZ+0x78], RZ ;  /* 0x000078ff02ff49a7 */ /* 0x0001e2000810003f */
[----:B------:R-:W-:Y:S02]  /*93d0*/  IADD3 R16, P4, R16, UR36, RZ ;  /* 0x0000002410107c10 */ /* 0x000fe4000ff9e0ff */
[----:B------:R-:W-:Y:S02]  /*93e0*/  ISETP.LT.U32.AND P1, PT, R3, 0x4, P1 ;  /* 0x000000040300780c */ /* 0x000fe40000f21070 */
[----:B------:R-:W-:Y:S02]  /*93f0*/  IADD3.X R17, R17, UR41, RZ, P4, !PT ;  /* 0x0000002911117c10 */ /* 0x000fe4000a7fe4ff */
[----:B------:R-:W-:Y:S02]  /*9400*/  ISETP.GE.U32.AND P4, PT, R16, UR6, PT ;  /* 0x0000000610007c0c */ /* 0x000fe4000bf86070 */
[----:B------:R-:W-:Y:S02]  /*9410*/  SEL R0, RZ, 0x1, !P1 ;  /* 0x00000001ff007807 */ /* 0x000fe40004800000 */
[----:B------:R-:W-:-:S02]  /*9420*/  ISETP.GE.U32.AND.EX P1, PT, R17, UR7, PT, P4 ;  /* 0x0000000711007c0c */ /* 0x000fc4000bf26140 */
[----:B------:R-:W-:Y:S02]  /*9430*/  ISETP.GT.U32.AND P2, PT, R3, 0x3, !P2 ;  /* 0x000000030300780c */ /* 0x000fe40005744070 */
[----:B------:R-:W-:Y:S02]  /*9440*/  PRMT R3, RZ, 0x7610, R3 ;  /* 0x00007610ff037816 */ /* 0x000fe40000000003 */
[----:B0-----:R-:W-:-:S04]  /*9450*/  SEL R2, RZ, 0x1, !P2 ;  /* 0x00000001ff027807 */ /* 0x001fc80005000000 */
[--C-:B------:R-:W-:Y:S01]  /*9460*/  LOP3.LUT R9, R2, R9, R0.reuse, 0x96, !PT ;  /* 0x0000000902097212 */ /* 0x100fe200078e9600 */
[----:B------:R-:W-:Y:S01]  /*9470*/  IMAD.MOV.U32 R2, RZ, RZ, -0x1 ;  /* 0xffffffffff027424 */ /* 0x000fe200078e00ff */
[----:B------:R-:W-:Y:S01]  /*9480*/  PRMT R0, RZ, 0x7610, R0 ;  /* 0x00007610ff007816 */ /* 0x000fe20000000000 */
[----:B------:R-:W-:Y:S06]  /*9490*/  @P1 BRA `(.L_x_307) ;  /* 0x00000004005c1947 */ /* 0x000fec0003800000 */
[----:B------:R-:W0:Y:S01]  /*94a0*/  S2UR UR6, SR_CTAID.X ;  /* 0x00000000000679c3 */ /* 0x000e220000002500 */
[----:B------:R-:W-:Y:S01]  /*94b0*/  ULDC.64 UR8, c[0x0][0x628] ;  /* 0x00018a0000087ab9 */ /* 0x000fe20000000a00 */
[----:B------:R-:W-:Y:S01]  /*94c0*/  ULDC UR7, c[0x0][0x150] ;  /* 0x0000540000077ab9 */ /* 0x000fe20000000800 */
[----:B------:R-:W-:Y:S01]  /*94d0*/  ISETP.NE.U32.AND P1, PT, RZ, UR8, PT ;  /* 0x00000008ff007c0c */ /* 0x000fe2000bf25070 */
[----:B------:R-:W-:Y:S01]  /*94e0*/  ULDC UR10, c[0x0][0x630] ;  /* 0x00018c00000a7ab9 */ /* 0x000fe20000000800 */
[----:B------:R-:W-:Y:S01]  /*94f0*/  ULDC UR12, c[0x0][0x154] ;  /* 0x00005500000c7ab9 */ /* 0x000fe20000000800 */
[----:B------:R-:W-:Y:S01]  /*9500*/  IMAD.MOV.U32 R2, RZ, RZ, R16 ;  /* 0x000000ffff027224 */ /* 0x000fe200078e0010 */
[----:B------:R-:W-:Y:S01]  /*9510*/  ISETP.NE.AND.EX P1, PT, RZ, UR9, PT, P1 ;  /* 0x00000009ff007c0c */ /* 0x000fe2000bf25310 */
[----:B------:R-:W2:Y:S01]  /*9520*/  S2UR UR11, SR_CTAID.Y ;  /* 0x00000000000b79c3 */ /* 0x000ea20000002600 */
[----:B0-----:R-:W-:-:S05]  /*9530*/  I2FP.F32.U32 R3, UR6 ;  /* 0x0000000600037c45 */ /* 0x001fca0008201000 */
[----:B------:R-:W-:Y:S01]  /*9540*/  FMUL R12, R3, UR7 ;  /* 0x00000007030c7c20 */ /* 0x000fe20008400000 */
[----:B------:R-:W-:-:S05]  /*9550*/  IMAD.MOV.U32 R3, RZ, RZ, R17 ;  /* 0x000000ffff037224 */ /* 0x000fca00078e0011 */
[----:B------:R-:W-:Y:S05]  /*9560*/  @!P1 BRA `(.L_x_308) ;  /* 0x0000000000289947 */ /* 0x000fea0003800000 */
[----:B------:R-:W-:Y:S02]  /*9570*/  ULDC UR7, c[0x0][0x634] ;  /* 0x00018d0000077ab9 */ /* 0x000fe40000000800 */
[----:B------:R-:W-:-:S05]  /*9580*/  IADD3 R7, P1, R16, UR7, RZ ;  /* 0x0000000710077c10 */ /* 0x000fca000ff3e0ff */
[----:B------:R-:W-:-:S04]  /*9590*/  IMAD.X R11, RZ, RZ, R17, P1 ;  /* 0x000000ffff0b7224 */ /* 0x000fc800008e0611 */
[----:B-1----:R-:W-:-:S04]  /*95a0*/  IMAD.WIDE.U32 R4, R11, UR8, RZ ;  /* 0x000000080b047c25 */ /* 0x002fc8000f8e00ff */
[----:B------:R-:W-:-:S04]  /*95b0*/  IMAD.WIDE.U32 R4, P1, R7, UR9, R4 ;  /* 0x0000000907047c25 */ /* 0x000fc8000f820004 */
[----:B------:R-:W-:-:S04]  /*95c0*/  IMAD.WIDE.U32 R6, R7, UR8, RZ ;  /* 0x0000000807067c25 */ /* 0x000fc8000f8e00ff */
[----:B------:R-:W-:Y:S01]  /*95d0*/  IMAD.X R3, RZ, RZ, RZ, P1 ;  /* 0x000000ffff037224 */ /* 0x000fe200008e06ff */
[----:B------:R-:W-:Y:S01]  /*95e0*/  IADD3 RZ, P1, R7, R4, RZ ;  /* 0x0000000407ff7210 */ /* 0x000fe20007f3e0ff */
[----:B------:R-:W-:-:S04]  /*95f0*/  IMAD.MOV.U32 R2, RZ, RZ, R5 ;  /* 0x000000ffff027224 */ /* 0x000fc800078e0005 */
[----:B------:R-:W-:-:S08]  /*9600*/  IMAD.WIDE.U32.X R2, R11, UR9, R2, P1 ;  /* 0x000000090b027c25 */ /* 0x000fd000088e0402 */
.L_x_308:
[--C-:B-1----:R-:W-:Y:S01]  /*9610*/  SHF.R.U64 R10, R2, UR10, R3.reuse ;  /* 0x0000000a020a7c19 */ /* 0x102fe20008001203 */
[----:B------:R-:W0:Y:S01]  /*9620*/  F2I.U32.TRUNC.NTZ R12, R12 ;  /* 0x0000000c000c7305 */ /* 0x000e22000020f000 */
[----:B------:R-:W-:Y:S01]  /*9630*/  SHF.R.U32.HI R2, RZ, UR10, R3 ;  /* 0x0000000aff027c19 */ /* 0x000fe20008011603 */
[----:B------:R-:W-:Y:S01]  /*9640*/  ULDC.64 UR8, c[0x0][0x620] ;  /* 0x0001880000087ab9 */ /* 0x000fe20000000a00 */
[----:B------:R-:W-:Y:S01]  /*9650*/  IADD3 R5, P1, RZ, -R10, RZ ;  /* 0x8000000aff057210 */ /* 0x000fe20007f3e0ff */
[----:B------:R-:W-:Y:S01]  /*9660*/  ULDC.64 UR14, c[0x0][0x640] ;  /* 0x00019000000e7ab9 */ /* 0x000fe20000000a00 */
[----:B--2---:R-:W-:Y:S01]  /*9670*/  I2FP.F32.U32 R4, UR11 ;  /* 0x0000000b00047c45 */ /* 0x004fe20008201000 */
[----:B------:R-:W1:Y:S01]  /*9680*/  LDC R14, c[0x0][0x610] ;  /* 0x00018400ff0e7b82 */ /* 0x000e620000000800 */
[----:B------:R-:W-:Y:S01]  /*9690*/  ULDC UR10, c[0x0][0x658] ;  /* 0x00019600000a7ab9 */ /* 0x000fe20000000800 */
[----:B------:R-:W-:Y:S01]  /*96a0*/  IMAD.X R2, RZ, RZ, ~R2, P1 ;  /* 0x000000ffff027224 */ /* 0x000fe200008e0e02 */
[----:B------:R-:W-:Y:S01]  /*96b0*/  ISETP.NE.U32.AND P1, PT, RZ, UR14, PT ;  /* 0x0000000eff007c0c */ /* 0x000fe2000bf25070 */
[----:B------:R-:W-:Y:S01]  /*96c0*/  FMUL R6, R4, UR12 ;  /* 0x0000000c04067c20 */ /* 0x000fe20008400000 */
[----:B------:R-:W-:Y:S01]  /*96d0*/  ULDC UR12, c[0x0][0x648] ;  /* 0x00019200000c7ab9 */ /* 0x000fe20000000800 */
[----:B------:R-:W-:Y:S01]  /*96e0*/  IMAD R4, R2, UR8, RZ ;  /* 0x0000000802047c24 */ /* 0x000fe2000f8e02ff */
[----:B------:R-:W-:Y:S01]  /*96f0*/  ISETP.NE.AND.EX P1, PT, RZ, UR15, PT, P1 ;  /* 0x0000000fff007c0c */ /* 0x000fe2000bf25310 */
[C---:B------:R-:W-:Y:S01]  /*9700*/  IMAD.WIDE.U32 R2, R5.reuse, UR8, R16 ;  /* 0x0000000805027c25 */ /* 0x040fe2000f8e0010 */
[----:B0-----:R-:W-:Y:S01]  /*9710*/  R2UR UR7, R12 ;  /* 0x000000000c0772ca */ /* 0x001fe200000e0000 */
[----:B------:R-:W0:Y:S01]  /*9720*/  F2I.U32.TRUNC.NTZ R6, R6 ;  /* 0x0000000600067305 */ /* 0x000e22000020f000 */
[----:B------:R-:W-:Y:S01]  /*9730*/  ULDC UR8, c[0x0][0x618] ;  /* 0x0001860000087ab9 */ /* 0x000fe20000000800 */
[----:B------:R-:W-:-:S04]  /*9740*/  IMAD R5, R5, UR9, R4 ;  /* 0x0000000905057c24 */ /* 0x000fc8000f8e0204 */
[----:B------:R-:W-:-:S05]  /*9750*/  IMAD.IADD R3, R3, 0x1, R5 ;  /* 0x0000000103037824 */ /* 0x000fca00078e0205 */
[--C-:B------:R-:W-:Y:S02]  /*9760*/  SHF.R.U64 R12, R2, UR8, R3.reuse ;  /* 0x00000008020c7c19 */ /* 0x100fe40008001203 */
[----:B------:R-:W-:Y:S01]  /*9770*/  SHF.R.U32.HI R3, RZ, UR8, R3 ;  /* 0x00000008ff037c19 */ /* 0x000fe20008011603 */
[----:B------:R-:W-:Y:S01]  /*9780*/  ULDC UR8, c[0x0][0x608] ;  /* 0x0001820000087ab9 */ /* 0x000fe20000000800 */
[----:B0-----:R-:W-:Y:S02]  /*9790*/  R2UR UR9, R6 ;  /* 0x00000000060972ca */ /* 0x001fe400000e0000 */
[--C-:B------:R-:W-:Y:S02]  /*97a0*/  SHF.R.U64 R13, R12, UR8, R3.reuse ;  /* 0x000000080c0d7c19 */ /* 0x100fe40008001203 */
[----:B------:R-:W-:Y:S01]  /*97b0*/  SHF.R.U32.HI R2, RZ, UR8, R3 ;  /* 0x00000008ff027c19 */ /* 0x000fe20008011603 */
[----:B------:R-:W-:-:S03]  /*97c0*/  UIADD3 UR8, -UR7, URZ, URZ ;  /* 0x0000003f07087290 */ /* 0x000fc6000fffe13f */
[--C-:B------:R-:W-:Y:S01]  /*97d0*/  SHF.R.U64 R15, R13, UR10, R2.reuse ;  /* 0x0000000a0d0f7c19 */ /* 0x100fe20008001202 */
[----:B------:R-:W-:Y:S01]  /*97e0*/  ULDC UR7, c[0x0][0x144] ;  /* 0x0000510000077ab9 */ /* 0x000fe20000000800 */
[----:B------:R-:W-:-:S03]  /*97f0*/  SHF.R.U32.HI R3, RZ, UR10, R2 ;  /* 0x0000000aff037c19 */ /* 0x000fc60008011602 */
[----:B------:R-:W-:Y:S01]  /*9800*/  IMAD.MOV.U32 R2, RZ, RZ, R15 ;  /* 0x000000ffff027224 */ /* 0x000fe200078e000f */
[----:B------:R-:W-:Y:S06]  /*9810*/  @!P1 BRA `(.L_x_309) ;  /* 0x0000000000289947 */ /* 0x000fec0003800000 */
[----:B------:R-:W-:Y:S02]  /*9820*/  ULDC UR10, c[0x0][0x64c] ;  /* 0x00019300000a7ab9 */ /* 0x000fe40000000800 */
[----:B------:R-:W-:-:S05]  /*9830*/  IADD3 R7, P1, R15, UR10, RZ ;  /* 0x0000000a0f077c10 */ /* 0x000fca000ff3e0ff */
[----:B------:R-:W-:-:S04]  /*9840*/  IMAD.X R11, RZ, RZ, R3, P1 ;  /* 0x000000ffff0b7224 */ /* 0x000fc800008e0603 */
[----:B------:R-:W-:-:S04]  /*9850*/  IMAD.WIDE.U32 R4, R11, UR14, RZ ;  /* 0x0000000e0b047c25 */ /* 0x000fc8000f8e00ff */
[----:B------:R-:W-:-:S04]  /*9860*/  IMAD.WIDE.U32 R4, P1, R7, UR15, R4 ;  /* 0x0000000f07047c25 */ /* 0x000fc8000f820004 */
[----:B------:R-:W-:-:S04]  /*9870*/  IMAD.WIDE.U32 R6, R7, UR14, RZ ;  /* 0x0000000e07067c25 */ /* 0x000fc8000f8e00ff */
[----:B------:R-:W-:Y:S01]  /*9880*/  IMAD.X R3, RZ, RZ, RZ, P1 ;  /* 0x000000ffff037224 */ /* 0x000fe200008e06ff */
[----:B------:R-:W-:Y:S01]  /*9890*/  IADD3 RZ, P1, R7, R4, RZ ;  /* 0x0000000407ff7210 */ /* 0x000fe20007f3e0ff */
[----:B------:R-:W-:-:S04]  /*98a0*/  IMAD.MOV.U32 R2, RZ, RZ, R5 ;  /* 0x000000ffff027224 */ /* 0x000fc800078e0005 */
[----:B------:R-:W-:-:S08]  /*98b0*/  IMAD.WIDE.U32.X R2, R11, UR15, R2, P1 ;  /* 0x0000000f0b027c25 */ /* 0x000fd000088e0402 */
.L_x_309:
[----:B------:R-:W-:Y:S01]  /*98c0*/  UISETP.NE.AND UP0, UPT, UR48, URZ, UPT ;  /* 0x0000003f3000728c */ /* 0x000fe2000bf05270 */
[----:B------:R-:W-:Y:S01]  /*98d0*/  SHF.R.U64 R3, R2, UR12, R3 ;  /* 0x0000000c02037c19 */ /* 0x000fe20008001203 */
[----:B------:R-:W-:Y:S01]  /*98e0*/  UIADD3 UR9, -UR9, URZ, URZ ;  /* 0x0000003f09097290 */ /* 0x000fe2000fffe13f */
[----:B------:R-:W-:Y:S01]  /*98f0*/  LOP3.LUT R2, R13, UR16, RZ, 0xc0, !PT ;  /* 0x000000100d027c12 */ /* 0x000fe2000f8ec0ff */
[----:B------:R-:W-:Y:S02]  /*9900*/  UIMAD UR6, UR7, UR8, UR6 ;  /* 0x00000008070672a4 */ /* 0x000fe4000f8e0206 */
[----:B------:R-:W-:Y:S01]  /*9910*/  IMAD.MOV R4, RZ, RZ, -R3 ;  /* 0x000000ffff047224 */ /* 0x000fe200078e0a03 */
[----:B------:R-:W-:Y:S01]  /*9920*/  ULDC UR7, c[0x0][0x148] ;  /* 0x0000520000077ab9 */ /* 0x000fe20000000800 */
[----:B------:R-:W-:Y:S01]  /*9930*/  IMAD R19, R3, UR5, R2 ;  /* 0x0000000503137c24 */ /* 0x000fe2000f8e0202 */
[----:B------:R-:W-:Y:S02]  /*9940*/  LOP3.LUT R3, R12, UR4, RZ, 0xc0, !PT ;  /* 0x000000040c037c12 */ /* 0x000fe4000f8ec0ff */
[----:B------:R-:W-:Y:S01]  /*9950*/  @UP0 UIMAD UR6, UR7, UR9, UR11 ;  /* 0x00000009070602a4 */ /* 0x000fe2000f8e020b */
[----:B------:R-:W-:-:S02]  /*9960*/  PLOP3.LUT P1, PT, PT, PT, UP0, 0x80, 0x0 ;  /* 0x000000000000781c */ /* 0x000fc40003f2f008 */
[----:B------:R-:W-:Y:S02]  /*9970*/  ULDC UR7, c[0x0][0x638] ;  /* 0x00018e0000077ab9 */ /* 0x000fe40000000800 */
[----:B------:R-:W-:Y:S02]  /*9980*/  IMAD R2, R4, UR7, R15 ;  /* 0x0000000704027c24 */ /* 0x000fe4000f8e020f */
[----:B-1----:R-:W-:Y:S01]  /*9990*/  IMAD R19, R19, R14, UR6 ;  /* 0x0000000613137e24 */ /* 0x002fe2000f8e020e */
[----:B------:R-:W-:Y:S01]  /*99a0*/  ULDC UR6, c[0x0][0x600] ;  /* 0x0001800000067ab9 */ /* 0x000fe20000000800 */
[----:B------:R-:W-:Y:S02]  /*99b0*/  IMAD.MOV.U32 R4, RZ, RZ, 0x1 ;  /* 0x00000001ff047424 */ /* 0x000fe400078e00ff */
[----:B------:R-:W-:-:S03]  /*99c0*/  IMAD R2, R2, UR6, R3 ;  /* 0x0000000602027c24 */ /* 0x000fc6000f8e0203 */
[----:B------:R-:W-:Y:S02]  /*99d0*/  PRMT R3, R4, 0x7610, R3 ;  /* 0x0000761004037816 */ /* 0x000fe40000000003 */
[----:B------:R-:W-:Y:S02]  /*99e0*/  SEL R18, R2, R19, !P1 ;  /* 0x0000001302127207 */ /* 0x000fe40004800000 */
[----:B------:R-:W-:Y:S01]  /*99f0*/  SEL R19, R19, R2, !P1 ;  /* 0x0000000213137207 */ /* 0x000fe20004800000 */
[----:B------:R-:W-:-:S07]  /*9a00*/  IMAD.MOV.U32 R2, RZ, RZ, R10 ;  /* 0x000000ffff027224 */ /* 0x000fce00078e000a */
.L_x_307:
[----:B------:R-:W-:Y:S05]  /*9a10*/  BSYNC B1 ;  /* 0x0000000000017941 */ /* 0x000fea0003800000 */
.L_x_306:
[----:B------:R-:W-:-:S13]  /*9a20*/  LOP3.LUT P1, RZ, R3, 0xff, RZ, 0xc0, !PT ;  /* 0x000000ff03ff7812 */ /* 0x000fda000782c0ff */
[----:B------:R-:W-:Y:S05]  /*9a30*/  @P1 BRA `(.L_x_310) ;  /* 0xfffffff400241947 */ /* 0x000fea000383ffff */
[----:B------:R-:W-:Y:S05]  /*9a40*/  BSYNC B0 ;  /* 0x0000000000007941 */ /* 0x000fea0003800000 */
.L_x_298:
[----:B------:R-:W-:-:S03]  /*9a50*/  UMOV UR6, 0xffffffff ;  /* 0xffffffff00067882 */ /* 0x000fc60000000000 */
[----:B------:R-:W-:Y:S05]  /*9a60*/  BRA.DIV UR6, `(.L_x_311) ;  /* 0x0000000606447947 */ /* 0x000fea000b800000 */
[----:B------:R-:W-:-:S13]  /*9a70*/  ELECT P6, URZ, PT ;  /* 0x00000000003f782f */ /* 0x000fda00038c0000 */
.L_x_327:
[----:B------:R-:W-:Y:S04]  /*9a80*/  BSSY B0, `(.L_x_312) ;  /* 0x000002c000007945 */ /* 0x000fe80003800000 */
[----:B------:R-:W-:Y:S05]  /*9a90*/  @!P6 BRA `(.L_x_313) ;  /* 0x0000000000a8e947 */ /* 0x000fea0003800000 */
[----:B------:R-:W-:-:S04]  /*9aa0*/  ULOP3.LUT UR6, UR40, 0x2, URZ, 0xfc, !UPT ;  /* 0x0000000228067892 */ /* 0x000fc8000f8efc3f */
[----:B------:R-:W-:-:S06]  /*9ab0*/  UISETP.NE.AND UP0, UPT, UR6, 0x3, UPT ;  /* 0x000000030600788c */ /* 0x000fcc000bf05270 */
[----:B------:R-:W-:-:S13]  /*9ac0*/  PLOP3.LUT P0, PT, PT, PT, UP0, 0x80, 0x0 ;  /* 0x000000000000781c */ /* 0x000fda0003f0f008 */
[----:B------:R-:W-:Y:S05]  /*9ad0*/  @!P0 BRA `(.L_x_314) ;  /* 0x0000000000048947 */ /* 0x000fea0003800000 */
[----:B------:R-:W-:Y:S01]  /*9ae0*/  BPT.TRAP 0x1 ;  /* 0x000000040000795c */ /* 0x000fe20000300000 */
.L_x_314:
[----:B------:R-:W0:Y:S01]  /*9af0*/  S2R R3, SR_CgaCtaId ;  /* 0x0000000000037919 */ /* 0x000e220000008800 */
[----:B------:R-:W-:Y:S02]  /*9b00*/  MOV R0, 0x400 ;  /* 0x0000040000007802 */ /* 0x000fe40000000f00 */
[----:B------:R-:W-:Y:S02]  /*9b10*/  SHF.L.U32 R2, R9, 0x1f, RZ ;  /* 0x0000001f09027819 */ /* 0x000fe400000006ff */
[----:B0-----:R-:W-:-:S05]  /*9b20*/  LEA R3, R3, R0, 0x18 ;  /* 0x0000000003037211 */ /* 0x001fca00078ec0ff */
[----:B------:R-:W-:-:S04]  /*9b30*/  VIADD R3, R3, 0x20 ;  /* 0x0000002003037836 */ /* 0x000fc80000000000 */
[C---:B-1----:R-:W-:Y:S02]  /*9b40*/  IMAD R5, R8.reuse, 0x8, R3 ;  /* 0x0000000808057824 */ /* 0x042fe400078e0203 */
[----:B------:R-:W-:Y:S02]  /*9b50*/  VIADD R8, R8, 0x1 ;  /* 0x0000000108087836 */ /* 0x000fe40000000000 */
[----:B------:R-:W0:Y:S03]  /*9b60*/  SYNCS.PHASECHK.TRANS64.TRYWAIT P0, [R5+URZ], R2 ;  /* 0x00000002050075a7 */ /* 0x000e26000800017f */
[----:B------:R-:W-:-:S04]  /*9b70*/  ISETP.NE.AND P1, PT, R8, 0x4, PT ;  /* 0x000000040800780c */ /* 0x000fc80003f25270 */
[----:B------:R-:W-:Y:S02]  /*9b80*/  SEL R0, RZ, 0x1, P1 ;  /* 0x00000001ff007807 */ /* 0x000fe40000800000 */
[----:B------:R-:W-:Y:S02]  /*9b90*/  SEL R8, R8, RZ, P1 ;  /* 0x000000ff08087207 */ /* 0x000fe40000800000 */
[----:B------:R-:W-:-:S03]  /*9ba0*/  LOP3.LUT R9, R9, R0, RZ, 0x3c, !PT ;  /* 0x0000000009097212 */ /* 0x000fc600078e3cff */
[----:B------:R-:W-:Y:S01]  /*9bb0*/  IMAD R7, R8, 0x8, R3 ;  /* 0x0000000808077824 */ /* 0x000fe200078e0203 */
[----:B------:R-:W-:Y:S01]  /*9bc0*/  SHF.L.U32 R4, R9, 0x1f, RZ ;  /* 0x0000001f09047819 */ /* 0x000fe200000006ff */
[----:B0-----:R-:W-:Y:S06]  /*9bd0*/  @!P0 BRA `(.L_x_315) ;  /* 0x0000000400088947 */ /* 0x001fec0003800000 */
.L_x_328:
[----:B------:R-:W1:Y:S01]  /*9be0*/  SYNCS.PHASECHK.TRANS64.TRYWAIT P0, [R7+URZ], R4 ;  /* 0x00000004070075a7 */ /* 0x000e62000800017f */
[----:B------:R-:W-:-:S05]  /*9bf0*/  VIADD R0, R8, 0x1 ;  /* 0x0000000108007836 */ /* 0x000fca0000000000 */
[----:B------:R-:W-:-:S04]  /*9c00*/  ISETP.NE.AND P1, PT, R0, 0x4, PT ;  /* 0x000000040000780c */ /* 0x000fc80003f25270 */
[----:B0-----:R-:W-:Y:S02]  /*9c10*/  SEL R2, RZ, 0x1, P1 ;  /* 0x00000001ff027807 */ /* 0x001fe40000800000 */
[----:B------:R-:W-:Y:S02]  /*9c20*/  SEL R0, R0, RZ, P1 ;  /* 0x000000ff00007207 */ /* 0x000fe40000800000 */
[----:B------:R-:W-:-:S03]  /*9c30*/  LOP3.LUT R9, R9, R2, RZ, 0x3c, !PT ;  /* 0x0000000209097212 */ /* 0x000fc600078e3cff */
[----:B------:R-:W-:Y:S01]  /*9c40*/  IMAD R6, R0, 0x8, R3 ;  /* 0x0000000800067824 */ /* 0x000fe200078e0203 */
[----:B------:R-:W-:Y:S01]  /*9c50*/  SHF.L.U32 R5, R9, 0x1f, RZ ;  /* 0x0000001f09057819 */ /* 0x000fe200000006ff */
[----:B-1----:R-:W-:Y:S06]  /*9c60*/  @!P0 BRA `(.L_x_316) ;  /* 0x0000000000f88947 */ /* 0x002fec0003800000 */
.L_x_329:
[----:B------:R-:W1:Y:S01]  /*9c70*/  SYNCS.PHASECHK.TRANS64.TRYWAIT P0, [R6+URZ], R5 ;  /* 0x00000005060075a7 */ /* 0x000e62000800017f */
[----:B------:R-:W-:-:S05]  /*9c80*/  VIADD R0, R0, 0x1 ;  /* 0x0000000100007836 */ /* 0x000fca0000000000 */
[----:B------:R-:W-:-:S04]  /*9c90*/  ISETP.NE.AND P1, PT, R0, 0x4, PT ;  /* 0x000000040000780c */ /* 0x000fc80003f25270 */
[----:B------:R-:W-:Y:S02]  /*9ca0*/  SEL R2, RZ, 0x1, P1 ;  /* 0x00000001ff027807 */ /* 0x000fe40000800000 */
[----:B------:R-:W-:Y:S02]  /*9cb0*/  SEL R0, R0, RZ, P1 ;  /* 0x000000ff00007207 */ /* 0x000fe40000800000 */
[----:B------:R-:W-:Y:S01]  /*9cc0*/  LOP3.LUT R2, R9, R2, RZ, 0x3c, !PT ;  /* 0x0000000209027212 */ /* 0x000fe200078e3cff */
[----:B-1----:R-:W-:Y:S06]  /*9cd0*/  @!P0 BRA `(.L_x_317) ;  /* 0x0000000000f08947 */ /* 0x002fec0003800000 */
.L_x_330:
[----:B------:R-:W-:Y:S01]  /*9ce0*/  IMAD R3, R0, 0x8, R3 ;  /* 0x0000000800037824 */ /* 0x000fe200078e0203 */
[----:B------:R-:W-:-:S07]  /*9cf0*/  SHF.L.U32 R0, R2, 0x1f, RZ ;  /* 0x0000001f02007819 */ /* 0x000fce00000006ff */
.L_x_318:
[----:B--2---:R2:W3:Y:S02]  /*9d00*/  SYNCS.PHASECHK.TRANS64.TRYWAIT P0, [R3+URZ], R0 ;  /* 0x00000000030075a7 */ /* 0x0044e4000800017f */
[----:B---3--:R-:W-:Y:S05]  /*9d10*/  @!P0 NANOSLEEP.SYNCS 0x989680 ;  /* 0x009896800000895d */ /* 0x008fea0003900000 */
[----:B------:R-:W3:Y:S02]  /*9d20*/  @!P0 SYNCS.PHASECHK.TRANS64 P0, [R3+URZ], R0 ;  /* 0x00000000030085a7 */ /* 0x000ee4000800007f */
[----:B---3--:R-:W-:Y:S05]  /*9d30*/  @!P0 BRA `(.L_x_318) ;  /* 0xfffffffc00f08947 */ /* 0x008fea000383ffff */
.L_x_313:
[----:B------:R-:W-:Y:S05]  /*9d40*/  BSYNC B0 ;  /* 0x0000000000007941 */ /* 0x000fea0003800000 */
.L_x_312:
[----:B------:R-:W-:Y:S05]  /*9d50*/  EXIT ;  /* 0x000000000000794d */ /* 0x000fea0003800000 */
.L_x_18:
[----:B0-----:R0:W1:Y:S02]  /*9d60*/  SYNCS.PHASECHK.TRANS64.TRYWAIT P0, [R159+URZ], R0 ;  /* 0x000000009f0075a7 */ /* 0x001064000800017f */
[----:B-1----:R-:W-:Y:S05]  /*9d70*/  @!P0 NANOSLEEP.SYNCS 0x989680 ;  /* 0x009896800000895d */ /* 0x002fea0003900000 */
[----:B------:R-:W1:Y:S02]  /*9d80*/  @!P0 SYNCS.PHASECHK.TRANS64 P0, [R159+URZ], R0 ;  /* 0x000000009f0085a7 */ /* 0x000e64000800007f */
[----:B-1----:R-:W-:Y:S05]  /*9d90*/  @!P0 BRA `(.L_x_18) ;  /* 0xfffffffc00f08947 */ /* 0x002fea000383ffff */
[----:B------:R-:W-:Y:S05]  /*9da0*/  BRA `(.L_x_319) ;  /* 0xffffff7800887947 */ /* 0x000fea000383ffff */
.L_x_23:
[----:B-1----:R1:W2:Y:S02]  /*9db0*/  SYNCS.PHASECHK.TRANS64.TRYWAIT P1, [R3+URZ], R0 ;  /* 0x00000000030075a7 */ /* 0x0022a4000802017f */
[----:B--2---:R-:W-:Y:S05]  /*9dc0*/  @!P1 NANOSLEEP.SYNCS 0x989680 ;  /* 0x009896800000995d */ /* 0x004fea0003900000 */
[----:B------:R-:W2:Y:S02]  /*9dd0*/  @!P1 SYNCS.PHASECHK.TRANS64 P1, [R3+URZ], R0 ;  /* 0x00000000030095a7 */ /* 0x000ea4000802007f */
[----:B--2---:R-:W-:Y:S05]  /*9de0*/  @!P1 BRA `(.L_x_23) ;  /* 0xfffffffc00f09947 */ /* 0x004fea000383ffff */
[----:B------:R-:W-:Y:S05]  /*9df0*/  BRA `(.L_x_22) ;  /* 0xffffff7800fc7947 */ /* 0x000fea000383ffff */
.L_x_28:
[----:B-1----:R-:W-:-:S04]  /*9e00*/  IMAD.U32 R5, RZ, RZ, UR4 ;  /* 0x00000004ff057e24 */ /* 0x002fc8000f8e00ff */
[----:B------:R1:W2:Y:S03]  /*9e10*/  SYNCS.PHASECHK.TRANS64.TRYWAIT P1, [R5+URZ], R4 ;  /* 0x00000004050075a7 */ /* 0x0002a6000802017f */
[----:B--2---:R-:W-:Y:S05]  /*9e20*/  @!P1 NANOSLEEP.SYNCS 0x989680 ;  /* 0x009896800000995d */ /* 0x004fea0003900000 */
[----:B------:R-:W2:Y:S02]  /*9e30*/  @!P1 SYNCS.PHASECHK.TRANS64 P1, [R5+URZ], R4 ;  /* 0x00000004050095a7 */ /* 0x000ea4000802007f */
[----:B--2---:R-:W-:Y:S05]  /*9e40*/  @!P1 BRA `(.L_x_28) ;  /* 0xfffffffc00ec9947 */ /* 0x004fea000383ffff */
[----:B------:R-:W-:Y:S05]  /*9e50*/  BRA `(.L_x_27) ;  /* 0xffffff7c008c7947 */ /* 0x000fea000383ffff */
.L_x_34:
[----:B0-----:R0:W1:Y:S02]  /*9e60*/  SYNCS.PHASECHK.TRANS64.TRYWAIT P0, [R159+URZ+0x10], R0 ;  /* 0x000010009f0075a7 */ /* 0x001064000800017f */
[----:B-1----:R-:W-:Y:S05]  /*9e70*/  @!P0 NANOSLEEP.SYNCS 0x989680 ;  /* 0x009896800000895d */ /* 0x002fea0003900000 */
[----:B------:R-:W1:Y:S02]  /*9e80*/  @!P0 SYNCS.PHASECHK.TRANS64 P0, [R159+URZ+0x10], R0 ;  /* 0x000010009f0085a7 */ /* 0x000e64000800007f */
[----:B-1----:R-:W-:Y:S05]  /*9e90*/  @!P0 BRA `(.L_x_34) ;  /* 0xfffffffc00f08947 */ /* 0x002fea000383ffff */
[----:B------:R-:W-:Y:S05]  /*9ea0*/  BRA `(.L_x_320) ;  /* 0xffffff80009c7947 */ /* 0x000fea000383ffff */
.L_x_299:
[----:B------:R-:W-:Y:S01]  /*9eb0*/  BSSY B1, `(.L_x_321) ;  /* 0x0000006000017945 */ /* 0x000fe20003800000 */
[----:B------:R-:W-:-:S07]  /*9ec0*/  IMAD.MOV.U32 R15, RZ, RZ, -0x1 ;  /* 0xffffffffff0f7424 */ /* 0x000fce00078e00ff */
[----:B------:R-:W-:Y:S05]  /*9ed0*/  WARPSYNC.COLLECTIVE R15, `(.L_x_322) ;  /* 0x000000000f0c7348 */ /* 0x000fea0003c00000 */
[----:B------:R-:W-:Y:S02]  /*9ee0*/  ELECT P6, UR62, PT ;  /* 0x00000000003e782f */ /* 0x000fe400038c0000 */
[----:B------:R-:W-:Y:S01]  /*9ef0*/  MOV R14, UR62 ;  /* 0x0000003e000e7c02 */ /* 0x000fe20008000f00 */
[----:B------:R-:W-:Y:S10]  /*9f00*/  ENDCOLLECTIVE ;  /* 0x000000000000791b */ /* 0x000ff40003800000 */
.L_x_322:
[----:B------:R-:W-:Y:S05]  /*9f10*/  BSYNC B1 ;  /* 0x0000000000017941 */ /* 0x000fea0003800000 */
.L_x_321:
[----:B------:R-:W-:Y:S05]  /*9f20*/  BRA `(.L_x_323) ;  /* 0xffffffec00f47947 */ /* 0x000fea000383ffff */
.L_x_302:
[----:B-1----:R1:W2:Y:S02]  /*9f30*/  SYNCS.PHASECHK.TRANS64.TRYWAIT P1, [R10+URZ+0x20], R5 ;  /* 0x000020050a0075a7 */ /* 0x0022a4000802017f */
[----:B--2---:R-:W-:Y:S05]  /*9f40*/  @!P1 NANOSLEEP.SYNCS 0x989680 ;  /* 0x009896800000995d */ /* 0x004fea0003900000 */
[----:B------:R-:W2:Y:S02]  /*9f50*/  @!P1 SYNCS.PHASECHK.TRANS64 P1, [R10+URZ+0x20], R5 ;  /* 0x000020050a0095a7 */ /* 0x000ea4000802007f */
[----:B--2---:R-:W-:Y:S05]  /*9f60*/  @!P1 BRA `(.L_x_302) ;  /* 0xfffffffc00f09947 */ /* 0x004fea000383ffff */
[----:B------:R-:W-:Y:S05]  /*9f70*/  BRA `(.L_x_324) ;  /* 0xfffffff0002c7947 */ /* 0x000fea000383ffff */
.L_x_311:
[----:B------:R-:W-:Y:S01]  /*9f80*/  BSSY B0, `(.L_x_325) ;  /* 0x0000006000007945 */ /* 0x000fe20003800000 */
[----:B------:R-:W-:-:S07]  /*9f90*/  IMAD.MOV.U32 R15, RZ, RZ, -0x1 ;  /* 0xffffffffff0f7424 */ /* 0x000fce00078e00ff */
[----:B-1----:R-:W-:Y:S05]  /*9fa0*/  WARPSYNC.COLLECTIVE R15, `(.L_x_326) ;  /* 0x000000000f0c7348 */ /* 0x002fea0003c00000 */
[----:B------:R-:W-:Y:S02]  /*9fb0*/  ELECT P6, UR62, PT ;  /* 0x00000000003e782f */ /* 0x000fe400038c0000 */
[----:B------:R-:W-:Y:S01]  /*9fc0*/  MOV R14, UR62 ;  /* 0x0000003e000e7c02 */ /* 0x000fe20008000f00 */
[----:B-1----:R-:W-:Y:S10]  /*9fd0*/  ENDCOLLECTIVE ;  /* 0x000000000000791b */ /* 0x002ff40003800000 */
.L_x_326:
[----:B------:R-:W-:Y:S05]  /*9fe0*/  BSYNC B0 ;  /* 0x0000000000007941 */ /* 0x000fea0003800000 */
.L_x_325:
[----:B------:R-:W-:Y:S05]  /*9ff0*/  BRA `(.L_x_327) ;  /* 0xfffffff800a07947 */ /* 0x000fea000383ffff */
.L_x_315:
[----:B0-----:R0:W1:Y:S02]  /*a000*/  SYNCS.PHASECHK.TRANS64.TRYWAIT P0, [R5+URZ], R2 ;  /* 0x00000002050075a7 */ /* 0x001064000800017f */
[----:B-1----:R-:W-:Y:S05]  /*a010*/  @!P0 NANOSLEEP.SYNCS 0x989680 ;  /* 0x009896800000895d */ /* 0x002fea0003900000 */
[----:B------:R-:W1:Y:S02]  /*a020*/  @!P0 SYNCS.PHASECHK.TRANS64 P0, [R5+URZ], R2 ;  /* 0x00000002050085a7 */ /* 0x000e64000800007f */
[----:B-1----:R-:W-:Y:S05]  /*a030*/  @!P0 BRA `(.L_x_315) ;  /* 0xfffffffc00f08947 */ /* 0x002fea000383ffff */
[----:B------:R-:W-:Y:S05]  /*a040*/  BRA `(.L_x_328) ;  /* 0xfffffff800e47947 */ /* 0x000fea000383ffff */
.L_x_316:
[----:B0-----:R0:W1:Y:S02]  /*a050*/  SYNCS.PHASECHK.TRANS64.TRYWAIT P0, [R7+URZ], R4 ;  /* 0x00000004070075a7 */ /* 0x001064000800017f */
[----:B-1----:R-:W-:Y:S05]  /*a060*/  @!P0 NANOSLEEP.SYNCS 0x989680 ;  /* 0x009896800000895d */ /* 0x002fea0003900000 */
[----:B------:R-:W1:Y:S02]  /*a070*/  @!P0 SYNCS.PHASECHK.TRANS64 P0, [R7+URZ], R4 ;  /* 0x00000004070085a7 */ /* 0x000e64000800007f */
[----:B-1----:R-:W-:Y:S05]  /*a080*/  @!P0 BRA `(.L_x_316) ;  /* 0xfffffffc00f08947 */ /* 0x002fea000383ffff */
[----:B------:R-:W-:Y:S05]  /*a090*/  BRA `(.L_x_329) ;  /* 0xfffffff800f47947 */ /* 0x000fea000383ffff */
.L_x_317:
[----:B-1----:R1:W2:Y:S02]  /*a0a0*/  SYNCS.PHASECHK.TRANS64.TRYWAIT P0, [R6+URZ], R5 ;  /* 0x00000005060075a7 */ /* 0x0022a4000800017f */
[----:B--2---:R-:W-:Y:S05]  /*a0b0*/  @!P0 NANOSLEEP.SYNCS 0x989680 ;  /* 0x009896800000895d */ /* 0x004fea0003900000 */
[----:B------:R-:W2:Y:S02]  /*a0c0*/  @!P0 SYNCS.PHASECHK.TRANS64 P0, [R6+URZ], R5 ;  /* 0x00000005060085a7 */ /* 0x000ea4000800007f */
[----:B--2---:R-:W-:Y:S05]  /*a0d0*/  @!P0 BRA `(.L_x_317) ;  /* 0xfffffffc00f08947 */ /* 0x004fea000383ffff */
[----:B------:R-:W-:Y:S05]  /*a0e0*/  BRA `(.L_x_330) ;  /* 0xfffffff800fc7947 */ /* 0x000fea000383ffff */
.L_x_331:
[----:B------:R-:W-:-:S00]  /*a0f0*/  BRA `(.L_x_331) ;  /* 0xfffffffc00fc7947 */ /* 0x000fc0000383ffff */
[----:B------:R-:W-:-:S00]  /*a100*/  NOP ;  /* 0x0000000000007918 */ /* 0x000fc00000000000 */
[----:B------:R-:W-:-:S00]  /*a110*/  NOP ;  /* 0x0000000000007918 */ /* 0x000fc00000000000 */
[----:B------:R-:W-:-:S00]  /*a120*/  NOP ;  /* 0x0000000000007918 */ /* 0x000fc00000000000 */
[----:B------:R-:W-:-:S00]  /*a130*/  NOP ;  /* 0x0000000000007918 */ /* 0x000fc00000000000 */
[----:B------:R-:W-:-:S00]  /*a140*/  NOP ;  /* 0x0000000000007918 */ /* 0x000fc00000000000 */
[----:B------:R-:W-:-:S00]  /*a150*/  NOP ;  /* 0x0000000000007918 */ /* 0x000fc00000000000 */
[----:B------:R-:W-:-:S00]  /*a160*/  NOP ;  /* 0x0000000000007918 */ /* 0x000fc00000000000 */
[----:B------:R-:W-:-:S00]  /*a170*/  NOP ;  /* 0x0000000000007918 */ /* 0x000fc00000000000 */
.L_x_332:


//--------------------- .nv.global.init           --------------------------
	.section	.nv.global.init,"aw",@progbits
.nv.global.init:
	.type		$str$22,@object
	.size		$str$22,($str$23 - $str$22)
$str$22:
        /*0000*/ 	.byte	0x6b, 0x5f, 0x74, 0x69, 0x6c, 0x65, 0x5f, 0x63, 0x6f, 0x75, 0x6e, 0x74, 0x20, 0x3e, 0x3d, 0x20
        /*0010*/ 	.byte	0x31, 0x00
	.type		$str$23,@object
	.size		$str$23,(__unnamed_1 - $str$23)
$str$23:
        /*0012*/ 	.byte	0x2f, 0x74, 0x6d, 0x70, 0x2f, 0x63, 0x75, 0x74, 0x6c, 0x61, 0x73, 0x73, 0x5f, 0x73, 0x77, 0x65
        /*0022*/ 	.byte	0x65, 0x70, 0x5f, 0x73, 0x72, 0x63, 0x2f, 0x69, 0x6e, 0x63, 0x6c, 0x75, 0x64, 0x65, 0x2f, 0x63
        /*0032*/ 	.byte	0x75, 0x74, 0x6c, 0x61, 0x73, 0x73, 0x2f, 0x67, 0x65, 0x6d, 0x6d, 0x2f, 0x63, 0x6f, 0x6c, 0x6c
        /*0042*/ 	.byte	0x65, 0x63, 0x74, 0x69, 0x76, 0x65, 0x2f, 0x73, 0x6d, 0x39, 0x30, 0x5f, 0x6d, 0x6d, 0x61, 0x5f
        /*0052*/ 	.byte	0x74, 0x6d, 0x61, 0x5f, 0x67, 0x6d, 0x6d, 0x61, 0x5f, 0x73, 0x73, 0x5f, 0x77, 0x61, 0x72, 0x70
        /*0062*/ 	.byte	0x73, 0x70, 0x65, 0x63, 0x69, 0x61, 0x6c, 0x69, 0x7a, 0x65, 0x64, 0x2e, 0x68, 0x70, 0x70, 0x00
	.type		__unnamed_1,@object
	.size		__unnamed_1,(.L_0 - __unnamed_1)
__unnamed_1:
        /*0072*/ 	.byte	0x76, 0x6f, 0x69, 0x64, 0x20, 0x63, 0x75, 0x74, 0x6c, 0x61, 0x73, 0x73, 0x3a, 0x3a, 0x67, 0x65
        /* <DEDUP_REMOVED lines=173> */
.L_0:


//--------------------- .nv.shared._ZN7cutlass13device_kernelINS_4gemm6kernel13GemmUniversalIN4cute5tupleIJiiiiEEENS1_10collective13CollectiveMmaINS1_34MainloopSm90TmaGmmaWarpSpecializedILi4ENS5_IJNS4_1CILi2EEESB_NSA_ILi1EEEEEENS1_32KernelTmaWarpSpecializedPingpongEEENS5_IJNSA_ILi64EEENSA_ILi256EEESG_EEEaNS5_IJlSC_lEEEaSJ_NS4_8TiledMMAINS4_8MMA_AtomIJNS4_4SM904GMMA27MMA_64x256x32_S32S8S8_SS_TNEEEENS4_6LayoutINS5_IJSC_SC_SC_EEENS5_IJNSA_ILi0EEESS_SS_EEEEENS5_IJNS4_10UnderscoreESV_SV_EEEEENS4_23SM90_TMA_LOAD_MULTICASTENS4_14ComposedLayoutINS4_7SwizzleILi2ELi4ELi3EEENS4_18smem_ptr_flag_bitsILi8EEENSQ_INS5_IJNSA_ILi8EEESG_EEENS5_IJSG_SC_EEEEEEEvNS4_8identityESY_S18_vS19_EENS_8epilogue10collective6detail29Sm90TmaWarpSpecializedAdapterINS1C_15DefaultEpilogueIaSJ_SJ_NS1B_6thread17LinearCombinationIaLi1EiiLNS1G_9ScaleType4KindE0ELNS_15FloatRoundStyleE2EaEENS1_15EpilogueDefaultEEEEEvvEEEEvNT_6ParamsE --------------------------
	.section	.nv.shared._ZN7cutlass13device_kernelINS_4gemm6kernel13GemmUniversalIN4cute5tupleIJiiiiEEENS1_10collective13CollectiveMmaINS1_34MainloopSm90TmaGmmaWarpSpecializedILi4ENS5_IJNS4_1CILi2EEESB_NSA_ILi1EEEEEENS1_32KernelTmaWarpSpecializedPingpongEEENS5_IJNSA_ILi64EEENSA_ILi256EEESG_EEEaNS5_IJlSC_lEEEaSJ_NS4_8TiledMMAINS4_8MMA_AtomIJNS4_4SM904GMMA27MMA_64x256x32_S32S8S8_SS_TNEEEENS4_6LayoutINS5_IJSC_SC_SC_EEENS5_IJNSA_ILi0EEESS_SS_EEEEENS5_IJNS4_10UnderscoreESV_SV_EEEEENS4_23SM90_TMA_LOAD_MULTICASTENS4_14ComposedLayoutINS4_7SwizzleILi2ELi4ELi3EEENS4_18smem_ptr_flag_bitsILi8EEENSQ_INS5_IJNSA_ILi8EEESG_EEENS5_IJSG_SC_EEEEEEEvNS4_8identityESY_S18_vS19_EENS_8epilogue10collective6detail29Sm90TmaWarpSpecializedAdapterINS1C_15DefaultEpilogueIaSJ_SJ_NS1B_6thread17LinearCombinationIaLi1EiiLNS1G_9ScaleType4KindE0ELNS_15FloatRoundStyleE2EaEENS1_15EpilogueDefaultEEEEEvvEEEEvNT_6ParamsE,"aw",@nobits
	.sectionflags	@""
	.align	16
	.zero		1024


//--------------------- .nv.shared.reserved.0     --------------------------
	.section	.nv.shared.reserved.0,"aw",@nobits
	.weak		__nv_reservedSMEM_offset_0_alias
	.size		__nv_reservedSMEM_offset_0_alias, 0, 0
	.other		__nv_reservedSMEM_offset_0_alias,@"STO_CUDA_RESERVED_SHARED STV_DEFAULT"
__nv_reservedSMEM_offset_0_alias:
	.zero		0


//--------------------- .nv.global                --------------------------
	.section	.nv.global,"aw",@nobits
.nv.global:
	.type		_ZN39_INTERNAL_641dd4e3_4_k_cu_073b68ee_56674cute1_E,@object
	.size		_ZN39_INTERNAL_641dd4e3_4_k_cu_073b68ee_56674cute1_E,(_ZN39_INTERNAL_641dd4e3_4_k_cu_073b68ee_56674cuda3std3__45__cpo6cbeginE - _ZN39_INTERNAL_641dd4e3_4_k_cu_073b68ee_56674cute1_E)
_ZN39_INTERNAL_641dd4e3_4_k_cu_073b68ee_56674cute1_E:
	.zero		1
	.type		_ZN39_INTERNAL_641dd4e3_4_k_cu_073b68ee_56674cuda3std3__45__cpo6cbeginE,@object
	.size		_ZN39_INTERNAL_641dd4e3_4_k_cu_073b68ee_56674cuda3std3__45__cpo6cbeginE,(_ZN39_INTERNAL_641dd4e3_4_k_cu_073b68ee_56674cuda3std3__48in_placeE - _ZN39_INTERNAL_641dd4e3_4_k_cu_073b68ee_56674cuda3std3__45__cpo6cbeginE)
_ZN39_INTERNAL_641dd4e3_4_k_cu_073b68ee_56674cuda3std3__45__cpo6cbeginE:
	.zero		1
	.type		_ZN39_INTERNAL_641dd4e3_4_k_cu_073b68ee_56674cuda3std3__48in_placeE,@object
	.size		_ZN39_INTERNAL_641dd4e3_4_k_cu_073b68ee_56674cuda3std3__48in_placeE,(_ZN39_INTERNAL_641dd4e3_4_k_cu_073b68ee_56674cuda3std6ranges3__45__cpo9iter_moveE - _ZN39_INTERNAL_641dd4e3_4_k_cu_073b68ee_56674cuda3std3__48in_placeE)
_ZN39_INTERNAL_641dd4e3_4_k_cu_073b68ee_56674cuda3std3__48in_placeE:
	.zero		1
	.type		_ZN39_INTERNAL_641dd4e3_4_k_cu_073b68ee_56674cuda3std6ranges3__45__cpo9iter_moveE,@object
	.size		_ZN39_INTERNAL_641dd4e3_4_k_cu_073b68ee_56674cuda3std6ranges3__45__cpo9iter_moveE,(_ZN39_INTERNAL_641dd4e3_4_k_cu_073b68ee_56674cuda3std3__45__cpo5beginE - _ZN39_INTERNAL_641dd4e3_4_k_cu_073b68ee_56674cuda3std6ranges3__45__cpo9iter_moveE)
_ZN39_INTERNAL_641dd4e3_4_k_cu_073b68ee_56674cuda3std6ranges3__45__cpo9iter_moveE:
	.zero		1
	.type		_ZN39_INTERNAL_641dd4e3_4_k_cu_073b68ee_56674cuda3std3__45__cpo5beginE,@object
	.size		_ZN39_INTERNAL_641dd4e3_4_k_cu_073b68ee_56674cuda3std3__45__cpo5beginE,(_ZN39_INTERNAL_641dd4e3_4_k_cu_073b68ee_56674cuda3std3__441_GLOBAL__N__641dd4e3_4_k_cu_073b68ee_56676ignoreE - _ZN39_INTERNAL_641dd4e3_4_k_cu_073b68ee_56674cuda3std3__45__cpo5beginE)
_ZN39_INTERNAL_641dd4e3_4_k_cu_073b68ee_56674cuda3std3__45__cpo5beginE:
	.zero		1
	.type		_ZN39_INTERNAL_641dd4e3_4_k_cu_073b68ee_56674cuda3std3__441_GLOBAL__N__641dd4e3_4_k_cu_073b68ee_56676ignoreE,@object
	.size		_ZN39_INTERNAL_641dd4e3_4_k_cu_073b68ee_56674cuda3std3__441_GLOBAL__N__641dd4e3_4_k_cu_073b68ee_56676ignoreE,(_ZN39_INTERNAL_641dd4e3_4_k_cu_073b68ee_56674cute7productE - _ZN39_INTERNAL_641dd4e3_4_k_cu_073b68ee_56674cuda3std3__441_GLOBAL__N__641dd4e3_4_k_cu_073b68ee_56676ignoreE)
_ZN39_INTERNAL_641dd4e3_4_k_cu_073b68ee_56674cuda3std3__441_GLOBAL__N__641dd4e3_4_k_cu_073b68ee_56676ignoreE:
	.zero		1
	.type		_ZN39_INTERNAL_641dd4e3_4_k_cu_073b68ee_56674cute7productE,@object
	.size		_ZN39_INTERNAL_641dd4e3_4_k_cu_073b68ee_56674cute7productE,(_ZN39_INTERNAL_641dd4e3_4_k_cu_073b68ee_56674cuda3std3__45__cpo3endE - _ZN39_INTERNAL_641dd4e3_4_k_cu_073b68ee_56674cute7productE)
_ZN39_INTERNAL_641dd4e3_4_k_cu_073b68ee_56674cute7productE:
	.zero		1
	.type		_ZN39_INTERNAL_641dd4e3_4_k_cu_073b68ee_56674cuda3std3__45__cpo3endE,@object
	.size		_ZN39_INTERNAL_641dd4e3_4_k_cu_073b68ee_56674cuda3std3__45__cpo3endE,(_ZN39_INTERNAL_641dd4e3_4_k_cu_073b68ee_56674cuda3std3__419piecewise_constructE - _ZN39_INTERNAL_641dd4e3_4_k_cu_073b68ee_56674cuda3std3__45__cpo3endE)
_ZN39_INTERNAL_641dd4e3_4_k_cu_073b68ee_56674cuda3std3__45__cpo3endE:
	.zero		1
	.type		_ZN39_INTERNAL_641dd4e3_4_k_cu_073b68ee_56674cuda3std3__419piecewise_constructE,@object
	.size		_ZN39_INTERNAL_641dd4e3_4_k_cu_073b68ee_56674cuda3std3__419piecewise_constructE,(_ZN39_INTERNAL_641dd4e3_4_k_cu_073b68ee_56674cuda3std3__45__cpo4cendE - _ZN39_INTERNAL_641dd4e3_4_k_cu_073b68ee_56674cuda3std3__419piecewise_constructE)
_ZN39_INTERNAL_641dd4e3_4_k_cu_073b68ee_56674cuda3std3__419piecewise_constructE:
	.zero		1
	.type		_ZN39_INTERNAL_641dd4e3_4_k_cu_073b68ee_56674cuda3std3__45__cpo4cendE,@object
	.size		_ZN39_INTERNAL_641dd4e3_4_k_cu_073b68ee_56674cuda3std3__45__cpo4cendE,(_ZN39_INTERNAL_641dd4e3_4_k_cu_073b68ee_56674cuda3std6ranges3__45__cpo4swapE - _ZN39_INTERNAL_641dd4e3_4_k_cu_073b68ee_56674cuda3std3__45__cpo4cendE)
_ZN39_INTERNAL_641dd4e3_4_k_cu_073b68ee_56674cuda3std3__45__cpo4cendE:
	.zero		1
	.type		_ZN39_INTERNAL_641dd4e3_4_k_cu_073b68ee_56674cuda3std6ranges3__45__cpo4swapE,@object
	.size		_ZN39_INTERNAL_641dd4e3_4_k_cu_073b68ee_56674cuda3std6ranges3__45__cpo4swapE,(.L_8 - _ZN39_INTERNAL_641dd4e3_4_k_cu_073b68ee_56674cuda3std6ranges3__45__cpo4swapE)
_ZN39_INTERNAL_641dd4e3_4_k_cu_073b68ee_56674cuda3std6ranges3__45__cpo4swapE:
	.zero		1
.L_8:


//--------------------- .nv.constant0._ZN7cutlass13device_kernelINS_4gemm6kernel13GemmUniversalIN4cute5tupleIJiiiiEEENS1_10collective13CollectiveMmaINS1_34MainloopSm90TmaGmmaWarpSpecializedILi4ENS5_IJNS4_1CILi2EEESB_NSA_ILi1EEEEEENS1_32KernelTmaWarpSpecializedPingpongEEENS5_IJNSA_ILi64EEENSA_ILi256EEESG_EEEaNS5_IJlSC_lEEEaSJ_NS4_8TiledMMAINS4_8MMA_AtomIJNS4_4SM904GMMA27MMA_64x256x32_S32S8S8_SS_TNEEEENS4_6LayoutINS5_IJSC_SC_SC_EEENS5_IJNSA_ILi0EEESS_SS_EEEEENS5_IJNS4_10UnderscoreESV_SV_EEEEENS4_23SM90_TMA_LOAD_MULTICASTENS4_14ComposedLayoutINS4_7SwizzleILi2ELi4ELi3EEENS4_18smem_ptr_flag_bitsILi8EEENSQ_INS5_IJNSA_ILi8EEESG_EEENS5_IJSG_SC_EEEEEEEvNS4_8identityESY_S18_vS19_EENS_8epilogue10collective6detail29Sm90TmaWarpSpecializedAdapterINS1C_15DefaultEpilogueIaSJ_SJ_NS1B_6thread17LinearCombinationIaLi1EiiLNS1G_9ScaleType4KindE0ELNS_15FloatRoundStyleE2EaEENS1_15EpilogueDefaultEEEEEvvEEEEvNT_6ParamsE --------------------------
	.section	.nv.constant0._ZN7cutlass13device_kernelINS_4gemm6kernel13GemmUniversalIN4cute5tupleIJiiiiEEENS1_10collective13CollectiveMmaINS1_34MainloopSm90TmaGmmaWarpSpecializedILi4ENS5_IJNS4_1CILi2EEESB_NSA_ILi1EEEEEENS1_32KernelTmaWarpSpecializedPingpongEEENS5_IJNSA_ILi64EEENSA_ILi256EEESG_EEEaNS5_IJlSC_lEEEaSJ_NS4_8TiledMMAINS4_8MMA_AtomIJNS4_4SM904GMMA27MMA_64x256x32_S32S8S8_SS_TNEEEENS4_6LayoutINS5_IJSC_SC_SC_EEENS5_IJNSA_ILi0EEESS_SS_EEEEENS5_IJNS4_10UnderscoreESV_SV_EEEEENS4_23SM90_TMA_LOAD_MULTICASTENS4_14ComposedLayoutINS4_7SwizzleILi2ELi4ELi3EEENS4_18smem_ptr_flag_bitsILi8EEENSQ_INS5_IJNSA_ILi8EEESG_EEENS5_IJSG_SC_EEEEEEEvNS4_8identityESY_S18_vS19_EENS_8epilogue10collective6detail29Sm90TmaWarpSpecializedAdapterINS1C_15DefaultEpilogueIaSJ_SJ_NS1B_6thread17LinearCombinationIaLi1EiiLNS1G_9ScaleType4KindE0ELNS_15FloatRoundStyleE2EaEENS1_15EpilogueDefaultEEEEEvvEEEEvNT_6ParamsE,"a",@progbits
	.sectionflags	@""
	.align	4
.nv.constant0._ZN7cutlass13device_kernelINS_4gemm6kernel13GemmUniversalIN4cute5tupleIJiiiiEEENS1_10collective13CollectiveMmaINS1_34MainloopSm90TmaGmmaWarpSpecializedILi4ENS5_IJNS4_1CILi2EEESB_NSA_ILi1EEEEEENS1_32KernelTmaWarpSpecializedPingpongEEENS5_IJNSA_ILi64EEENSA_ILi256EEESG_EEEaNS5_IJlSC_lEEEaSJ_NS4_8TiledMMAINS4_8MMA_AtomIJNS4_4SM904GMMA27MMA_64x256x32_S32S8S8_SS_TNEEEENS4_6LayoutINS5_IJSC_SC_SC_EEENS5_IJNSA_ILi0EEESS_SS_EEEEENS5_IJNS4_10UnderscoreESV_SV_EEEEENS4_23SM90_TMA_LOAD_MULTICASTENS4_14ComposedLayoutINS4_7SwizzleILi2ELi4ELi3EEENS4_18smem_ptr_flag_bitsILi8EEENSQ_INS5_IJNSA_ILi8EEESG_EEENS5_IJSG_SC_EEEEEEEvNS4_8identityESY_S18_vS19_EENS_8epilogue10collective6detail29Sm90TmaWarpSpecializedAdapterINS1C_15DefaultEpilogueIaSJ_SJ_NS1B_6thread17LinearCombinationIaLi1EiiLNS1G_9ScaleType4KindE0ELNS_15FloatRoundStyleE2EaEENS1_15EpilogueDefaultEEEEEvvEEEEvNT_6ParamsE:
	.zero		1664


//--------------------- SYMBOLS --------------------------

	.type		.nv.reservedSmem.offset0,@object
	.size		.nv.reservedSmem.offset0,0x4
	.type		__assertfail,@function
